// auto-generated by cutlass_sweep.gemm — config: {"arch": "sm_100", "cluster_m": 2, "cluster_n": 1, "dtype": "e4m3", "dtype_b": "e4m3", "layout": "nt", "stages": 0, "tile_k": 256, "tile_m": 128, "tile_n": 32}
#include "cutlass/cutlass.h"
#include "cutlass/gemm/collective/collective_builder.hpp"
#include "cutlass/gemm/device/gemm_universal_adapter.h"
#include "cutlass/gemm/kernel/gemm_universal.hpp"
#include "cutlass/epilogue/collective/collective_builder.hpp"

using ElemA = cutlass::float_e4m3_t;
using ElemB = cutlass::float_e4m3_t;
using ElemCD = cutlass::float_e4m3_t;
using Acc  = float;
using TileShape    = cute::Shape<cute::_128, cute::_32, cute::_256>;
using ClusterShape = cute::Shape<cute::_2, cute::_1, cute::_1>;

using CollectiveEpilogue = typename cutlass::epilogue::collective::CollectiveBuilder<
    cutlass::arch::Sm100, cutlass::arch::OpClassTensorOp,
    TileShape, ClusterShape,
    cutlass::epilogue::collective::EpilogueTileAuto,
    Acc, Acc,
    ElemCD, cutlass::layout::RowMajor, 128 / cutlass::sizeof_bits<ElemCD>::value,
    ElemCD, cutlass::layout::RowMajor, 128 / cutlass::sizeof_bits<ElemCD>::value,
    cutlass::epilogue::collective::EpilogueScheduleAuto
  >::CollectiveOp;

using CollectiveMainloop = typename cutlass::gemm::collective::CollectiveBuilder<
    cutlass::arch::Sm100, cutlass::arch::OpClassTensorOp,
    ElemA, cutlass::layout::RowMajor, 128 / cutlass::sizeof_bits<ElemA>::value,
    ElemB, cutlass::layout::ColumnMajor, 128 / cutlass::sizeof_bits<ElemB>::value,
    Acc,
    TileShape, ClusterShape,
    cutlass::gemm::collective::StageCountAutoCarveout<static_cast<int>(sizeof(typename CollectiveEpilogue::SharedStorage))>,
    cutlass::gemm::collective::KernelScheduleAuto
  >::CollectiveOp;

using GemmKernel = cutlass::gemm::kernel::GemmUniversal<
    cute::Shape<int,int,int,int>,
    CollectiveMainloop,
    CollectiveEpilogue
>;
using Gemm = cutlass::gemm::device::GemmUniversalAdapter<GemmKernel>;

// Force the device kernel symbol into the cubin without needing a host main.
auto* _anchor = &cutlass::device_kernel<GemmKernel>;


// ===== COMPILED SASS (sm_100a) =====

	.target	sm_100a

	.elftype	@"ET_EXEC"


//--------------------- .note.nv.tkinfo           --------------------------
	.section	.note.nv.tkinfo,"",@"SHT_NOTE"
	.sectionflags	@"SHF_NOTE_NV_TKINFO"
	.tkinfo
        /*0018*/ 	.word	0x00000002
        /*0030*/ 	.string	""
        /*0030*/ 	.string	"ptxas"
        /*0030*/ 	.string	"Cuda compilation tools, release 13.0, V13.0.88"
        /*0030*/ 	.string	"Build cuda_13.0.r13.0/compiler.36424714_0"
        /*0030*/ 	.string	"-arch sm_100a -m 64 "



//--------------------- .note.nv.cuinfo           --------------------------
	.section	.note.nv.cuinfo,"",@"SHT_NOTE"
	.sectionflags	@"SHF_NOTE_NV_CUINFO"
        /*0018*/ 	.short	0x0002
        /*001a*/ 	.short	0x0064
        /*001c*/ 	.short	0x0082
	.zero		2


//--------------------- .nv.info                  --------------------------
	.section	.nv.info,"",@"SHT_CUDA_INFO"
	.align	4


	//----- nvinfo : EIATTR_REGCOUNT
	.align		4
        /*0000*/ 	.byte	0x04, 0x2f
        /*0002*/ 	.short	(.L_19 - .L_18)
	.align		4
.L_18:
        /*0004*/ 	.word	index@(_ZN7cutlass13device_kernelINS_4gemm6kernel13GemmUniversalIN4cute5tupleIJiiiiEEENS1_10collective13CollectiveMmaINS1_35MainloopSm100TmaUmmaWarpSpecializedILi11ELi2ELi4ENS5_IJNS4_1CILi2EEENSA_ILi1EEESC_EEEEENS5_IJNSA_ILi128EEENSA_ILi32EEENSA_ILi256EEEEEENS_12float_e4m3_tENS5_IJlSC_lEEESJ_SK_NS4_8TiledMMAINS4_8MMA_AtomIJNS4_10MMA_TraitsINS4_25SM100_MMA_F8F6F4_2x1SM_SSEJSJ_SJ_fSF_SG_NS4_17integral_constantINS4_4UMMA5MajorELSR_0EEESS_NSP_INSQ_7ScaleInELST_0EEESU_EEEEEENS4_6LayoutINS5_IJSC_SC_SC_EEENS5_IJNSA_ILi0EEESZ_SZ_EEEEENS5_IJNS4_10UnderscoreES12_S12_EEEEENS4_18SM100_TMA_2SM_LOADENS4_14ComposedLayoutINS4_7SwizzleILi3ELi4ELi3EEENS4_18smem_ptr_flag_bitsILi8EEENSX_INS5_IJNSA_ILi8EEESF_EEENS5_IJSF_SC_EEEEEEEvNS4_8identityES15_S1F_vS1G_EENS_8epilogue10collective18CollectiveEpilogueINS1I_23Sm100TmaWarpSpecializedILi1ELi1ELi16ELb0ELb0EEEJNS5_IJNSA_ILi64EEESG_SH_EEENS5_IJNSX_IS1N_SC_EENSX_ISG_SC_EEEEESJ_SK_SJ_SK_NS1I_6fusion15FusionCallbacksIS1M_NS1S_17LinearCombinationISJ_fSJ_fLNS_15FloatRoundStyleE2EEES1O_S1R_JEEENS4_5SM1004TMEM4LOAD26SM100_TMEM_LOAD_32dp32b16xENS4_13SM90_TMA_LOADENS16_INS17_ILi1ELi4ELi3EEES1A_NSX_INS5_IJS1B_SG_EEENS5_IJSG_SC_EEEEEEENS4_39AutoVectorizingCopyWithAssumedAlignmentILi128EEENS4_14SM90_TMA_STOREES27_S29_S29_EEEvvEEEEvNT_6ParamsE)
        /*0008*/ 	.word	0x0000004d


	//----- nvinfo : EIATTR_FRAME_SIZE
	.align		4
.L_19:
        /*000c*/ 	.byte	0x04, 0x11
        /*000e*/ 	.short	(.L_21 - .L_20)
	.align		4
.L_20:
        /*0010*/ 	.word	index@($__internal_2_$__cuda_sm10x_tcgen05_guardrail_trap_unallocated_columns_being_dealloced)
        /*0014*/ 	.word	0x00000000


	//----- nvinfo : EIATTR_FRAME_SIZE
	.align		4
.L_21:
        /*0018*/ 	.byte	0x04, 0x11
        /*001a*/ 	.short	(.L_23 - .L_22)
	.align		4
.L_22:
        /*001c*/ 	.word	index@($__internal_1_$__cuda_sm10x_tcgen05_guardrail_trap_phase_invalid_during_alloc)
        /*0020*/ 	.word	0x00000000


	//----- nvinfo : EIATTR_FRAME_SIZE
	.align		4
.L_23:
        /*0024*/ 	.byte	0x04, 0x11
        /*0026*/ 	.short	(.L_25 - .L_24)
	.align		4
.L_24:
        /*0028*/ 	.word	index@($__internal_0_$__cuda_sm10x_tcgen05_guardrail_trap_col_being_dealloced_not_returned_by_alloc)
        /*002c*/ 	.word	0x00000000


	//----- nvinfo : EIATTR_FRAME_SIZE
	.align		4
.L_25:
        /*0030*/ 	.byte	0x04, 0x11
        /*0032*/ 	.short	(.L_27 - .L_26)
	.align		4
.L_26:
        /*0034*/ 	.word	index@(_ZN7cutlass13device_kernelINS_4gemm6kernel13GemmUniversalIN4cute5tupleIJiiiiEEENS1_10collective13CollectiveMmaINS1_35MainloopSm100TmaUmmaWarpSpecializedILi11ELi2ELi4ENS5_IJNS4_1CILi2EEENSA_ILi1EEESC_EEEEENS5_IJNSA_ILi128EEENSA_ILi32EEENSA_ILi256EEEEEENS_12float_e4m3_tENS5_IJlSC_lEEESJ_SK_NS4_8TiledMMAINS4_8MMA_AtomIJNS4_10MMA_TraitsINS4_25SM100_MMA_F8F6F4_2x1SM_SSEJSJ_SJ_fSF_SG_NS4_17integral_constantINS4_4UMMA5MajorELSR_0EEESS_NSP_INSQ_7ScaleInELST_0EEESU_EEEEEENS4_6LayoutINS5_IJSC_SC_SC_EEENS5_IJNSA_ILi0EEESZ_SZ_EEEEENS5_IJNS4_10UnderscoreES12_S12_EEEEENS4_18SM100_TMA_2SM_LOADENS4_14ComposedLayoutINS4_7SwizzleILi3ELi4ELi3EEENS4_18smem_ptr_flag_bitsILi8EEENSX_INS5_IJNSA_ILi8EEESF_EEENS5_IJSF_SC_EEEEEEEvNS4_8identityES15_S1F_vS1G_EENS_8epilogue10collective18CollectiveEpilogueINS1I_23Sm100TmaWarpSpecializedILi1ELi1ELi16ELb0ELb0EEEJNS5_IJNSA_ILi64EEESG_SH_EEENS5_IJNSX_IS1N_SC_EENSX_ISG_SC_EEEEESJ_SK_SJ_SK_NS1I_6fusion15FusionCallbacksIS1M_NS1S_17LinearCombinationISJ_fSJ_fLNS_15FloatRoundStyleE2EEES1O_S1R_JEEENS4_5SM1004TMEM4LOAD26SM100_TMEM_LOAD_32dp32b16xENS4_13SM90_TMA_LOADENS16_INS17_ILi1ELi4ELi3EEES1A_NSX_INS5_IJS1B_SG_EEENS5_IJSG_SC_EEEEEEENS4_39AutoVectorizingCopyWithAssumedAlignmentILi128EEENS4_14SM90_TMA_STOREES27_S29_S29_EEEvvEEEEvNT_6ParamsE)
        /*0038*/ 	.word	0x00000000


	//----- nvinfo : EIATTR_MIN_STACK_SIZE
	.align		4
.L_27:
        /*003c*/ 	.byte	0x04, 0x12
        /*003e*/ 	.short	(.L_29 - .L_28)
	.align		4
.L_28:
        /*0040*/ 	.word	index@(_ZN7cutlass13device_kernelINS_4gemm6kernel13GemmUniversalIN4cute5tupleIJiiiiEEENS1_10collective13CollectiveMmaINS1_35MainloopSm100TmaUmmaWarpSpecializedILi11ELi2ELi4ENS5_IJNS4_1CILi2EEENSA_ILi1EEESC_EEEEENS5_IJNSA_ILi128EEENSA_ILi32EEENSA_ILi256EEEEEENS_12float_e4m3_tENS5_IJlSC_lEEESJ_SK_NS4_8TiledMMAINS4_8MMA_AtomIJNS4_10MMA_TraitsINS4_25SM100_MMA_F8F6F4_2x1SM_SSEJSJ_SJ_fSF_SG_NS4_17integral_constantINS4_4UMMA5MajorELSR_0EEESS_NSP_INSQ_7ScaleInELST_0EEESU_EEEEEENS4_6LayoutINS5_IJSC_SC_SC_EEENS5_IJNSA_ILi0EEESZ_SZ_EEEEENS5_IJNS4_10UnderscoreES12_S12_EEEEENS4_18SM100_TMA_2SM_LOADENS4_14ComposedLayoutINS4_7SwizzleILi3ELi4ELi3EEENS4_18smem_ptr_flag_bitsILi8EEENSX_INS5_IJNSA_ILi8EEESF_EEENS5_IJSF_SC_EEEEEEEvNS4_8identityES15_S1F_vS1G_EENS_8epilogue10collective18CollectiveEpilogueINS1I_23Sm100TmaWarpSpecializedILi1ELi1ELi16ELb0ELb0EEEJNS5_IJNSA_ILi64EEESG_SH_EEENS5_IJNSX_IS1N_SC_EENSX_ISG_SC_EEEEESJ_SK_SJ_SK_NS1I_6fusion15FusionCallbacksIS1M_NS1S_17LinearCombinationISJ_fSJ_fLNS_15FloatRoundStyleE2EEES1O_S1R_JEEENS4_5SM1004TMEM4LOAD26SM100_TMEM_LOAD_32dp32b16xENS4_13SM90_TMA_LOADENS16_INS17_ILi1ELi4ELi3EEES1A_NSX_INS5_IJS1B_SG_EEENS5_IJSG_SC_EEEEEEENS4_39AutoVectorizingCopyWithAssumedAlignmentILi128EEENS4_14SM90_TMA_STOREES27_S29_S29_EEEvvEEEEvNT_6ParamsE)
        /*0044*/ 	.word	0x00000000
.L_29:


//--------------------- .nv.compat                --------------------------
	.section	.nv.compat,"",@"SHT_CUDA_COMPAT_INFO"
	.align	4
        /*0000*/ 	.byte	0x02, 0x09, 0x01, 0x00, 0x02, 0x02, 0x02, 0x00, 0x02, 0x05, 0x05, 0x00, 0x03, 0x07, 0x01, 0x01
        /*0010*/ 	.byte	0x02, 0x03, 0x01, 0x00, 0x02, 0x06, 0x01, 0x00, 0x04, 0x0b, 0x08, 0x00, 0x09, 0x00, 0x00, 0x00
        /*0020*/ 	.byte	0x00, 0x00, 0x00, 0x00


//--------------------- .nv.info._ZN7cutlass13device_kernelINS_4gemm6kernel13GemmUniversalIN4cute5tupleIJiiiiEEENS1_10collective13CollectiveMmaINS1_35MainloopSm100TmaUmmaWarpSpecializedILi11ELi2ELi4ENS5_IJNS4_1CILi2EEENSA_ILi1EEESC_EEEEENS5_IJNSA_ILi128EEENSA_ILi32EEENSA_ILi256EEEEEENS_12float_e4m3_tENS5_IJlSC_lEEESJ_SK_NS4_8TiledMMAINS4_8MMA_AtomIJNS4_10MMA_TraitsINS4_25SM100_MMA_F8F6F4_2x1SM_SSEJSJ_SJ_fSF_SG_NS4_17integral_constantINS4_4UMMA5MajorELSR_0EEESS_NSP_INSQ_7ScaleInELST_0EEESU_EEEEEENS4_6LayoutINS5_IJSC_SC_SC_EEENS5_IJNSA_ILi0EEESZ_SZ_EEEEENS5_IJNS4_10UnderscoreES12_S12_EEEEENS4_18SM100_TMA_2SM_LOADENS4_14ComposedLayoutINS4_7SwizzleILi3ELi4ELi3EEENS4_18smem_ptr_flag_bitsILi8EEENSX_INS5_IJNSA_ILi8EEESF_EEENS5_IJSF_SC_EEEEEEEvNS4_8identityES15_S1F_vS1G_EENS_8epilogue10collective18CollectiveEpilogueINS1I_23Sm100TmaWarpSpecializedILi1ELi1ELi16ELb0ELb0EEEJNS5_IJNSA_ILi64EEESG_SH_EEENS5_IJNSX_IS1N_SC_EENSX_ISG_SC_EEEEESJ_SK_SJ_SK_NS1I_6fusion15FusionCallbacksIS1M_NS1S_17LinearCombinationISJ_fSJ_fLNS_15FloatRoundStyleE2EEES1O_S1R_JEEENS4_5SM1004TMEM4LOAD26SM100_TMEM_LOAD_32dp32b16xENS4_13SM90_TMA_LOADENS16_INS17_ILi1ELi4ELi3EEES1A_NSX_INS5_IJS1B_SG_EEENS5_IJSG_SC_EEEEEEENS4_39AutoVectorizingCopyWithAssumedAlignmentILi128EEENS4_14SM90_TMA_STOREES27_S29_S29_EEEvvEEEEvNT_6ParamsE --------------------------
	.section	.nv.info._ZN7cutlass13device_kernelINS_4gemm6kernel13GemmUniversalIN4cute5tupleIJiiiiEEENS1_10collective13CollectiveMmaINS1_35MainloopSm100TmaUmmaWarpSpecializedILi11ELi2ELi4ENS5_IJNS4_1CILi2EEENSA_ILi1EEESC_EEEEENS5_IJNSA_ILi128EEENSA_ILi32EEENSA_ILi256EEEEEENS_12float_e4m3_tENS5_IJlSC_lEEESJ_SK_NS4_8TiledMMAINS4_8MMA_AtomIJNS4_10MMA_TraitsINS4_25SM100_MMA_F8F6F4_2x1SM_SSEJSJ_SJ_fSF_SG_NS4_17integral_constantINS4_4UMMA5MajorELSR_0EEESS_NSP_INSQ_7ScaleInELST_0EEESU_EEEEEENS4_6LayoutINS5_IJSC_SC_SC_EEENS5_IJNSA_ILi0EEESZ_SZ_EEEEENS5_IJNS4_10UnderscoreES12_S12_EEEEENS4_18SM100_TMA_2SM_LOADENS4_14ComposedLayoutINS4_7SwizzleILi3ELi4ELi3EEENS4_18smem_ptr_flag_bitsILi8EEENSX_INS5_IJNSA_ILi8EEESF_EEENS5_IJSF_SC_EEEEEEEvNS4_8identityES15_S1F_vS1G_EENS_8epilogue10collective18CollectiveEpilogueINS1I_23Sm100TmaWarpSpecializedILi1ELi1ELi16ELb0ELb0EEEJNS5_IJNSA_ILi64EEESG_SH_EEENS5_IJNSX_IS1N_SC_EENSX_ISG_SC_EEEEESJ_SK_SJ_SK_NS1I_6fusion15FusionCallbacksIS1M_NS1S_17LinearCombinationISJ_fSJ_fLNS_15FloatRoundStyleE2EEES1O_S1R_JEEENS4_5SM1004TMEM4LOAD26SM100_TMEM_LOAD_32dp32b16xENS4_13SM90_TMA_LOADENS16_INS17_ILi1ELi4ELi3EEES1A_NSX_INS5_IJS1B_SG_EEENS5_IJSG_SC_EEEEEEENS4_39AutoVectorizingCopyWithAssumedAlignmentILi128EEENS4_14SM90_TMA_STOREES27_S29_S29_EEEvvEEEEvNT_6ParamsE,"",@"SHT_CUDA_INFO"
	.sectionflags	@""
	.align	4


	//----- nvinfo : EIATTR_CUDA_API_VERSION
	.align		4
        /*0000*/ 	.byte	0x04, 0x37
        /*0002*/ 	.short	(.L_31 - .L_30)
.L_30:
        /*0004*/ 	.word	0x00000082


	//----- nvinfo : EIATTR_KPARAM_INFO
	.align		4
.L_31:
        /*0008*/ 	.byte	0x04, 0x17
        /*000a*/ 	.short	(.L_33 - .L_32)
.L_32:
        /*000c*/ 	.word	0x00000000
        /*0010*/ 	.short	0x0000
        /*0012*/ 	.short	0x0000
        /*0014*/ 	.byte	0x00, 0xf0, 0x01, 0x20


	//----- nvinfo : EIATTR_AT_ENTRY_FRAGMENTS
	.align		4
.L_33:
        /*0018*/ 	.byte	0x04, 0x4f
        /*001a*/ 	.short	(.L_35 - .L_34)


	//   ....[0]....
.L_34:
        /*001c*/ 	.word	0x00000007


	//----- nvinfo : EIATTR_RESERVED_SMEM_USED
	.align		4
.L_35:
        /*0020*/ 	.byte	0x01, 0x41
	.zero		2


	//----- nvinfo : EIATTR_SPARSE_MMA_MASK
	.align		4
        /*0024*/ 	.byte	0x03, 0x50
        /*0026*/ 	.short	0x0000


	//----- nvinfo : EIATTR_TCGEN05_2CTA_USED
	.align		4
        /*0028*/ 	.byte	0x01, 0x52
	.zero		2


	//----- nvinfo : EIATTR_MAXREG_COUNT
	.align		4
        /*002c*/ 	.byte	0x03, 0x1b
        /*002e*/ 	.short	0x00ff


	//----- nvinfo : EIATTR_NUM_BARRIERS
	.align		4
        /*0030*/ 	.byte	0x02, 0x4c
        /*0032*/ 	.byte	0x07
	.zero		1


	//----- nvinfo : EIATTR_EXTERNS
	.align		4
        /*0034*/ 	.byte	0x04, 0x0f
        /*0036*/ 	.short	(.L_37 - .L_36)


	//   ....[0]....
	.align		4
.L_36:
        /*0038*/ 	.word	index@(__assertfail)


	//----- nvinfo : EIATTR_MERCURY_ISA_VERSION
	.align		4
.L_37:
        /*003c*/ 	.byte	0x03, 0x5f
        /*003e*/ 	.short	0x0101


	//----- nvinfo : EIATTR_INT_WARP_WIDE_INSTR_OFFSETS
	.align		4
        /*0040*/ 	.byte	0x04, 0x31
        /*0042*/ 	.short	(.L_39 - .L_38)


	//   ....[0]....
.L_38:
        /*0044*/ 	.word	0x00000dc0


	//   ....[1]....
        /*0048*/ 	.word	0x00000e60


	//   ....[2]....
        /*004c*/ 	.word	0x00002320


	//   ....[3]....
        /*0050*/ 	.word	0x000047a0


	//   ....[4]....
        /*0054*/ 	.word	0x000047d0


	//   ....[5]....
        /*0058*/ 	.word	0x00004820


	//   ....[6]....
        /*005c*/ 	.word	0x00005220


	//   ....[7]....
        /*0060*/ 	.word	0x00005340


	//----- nvinfo : EIATTR_COOP_GROUP_MASK_REGIDS
	.align		4
.L_39:
        /*0064*/ 	.byte	0x04, 0x29
        /*0066*/ 	.short	(.L_41 - .L_40)


	//   ....[0]....
.L_40:
        /*0068*/ 	.word	0xffffffff


	//   ....[1]....
        /*006c*/ 	.word	0xffffffff


	//   ....[2]....
        /*0070*/ 	.word	0xffffffff


	//   ....[3]....
        /*0074*/ 	.word	0xffffffff


	//   ....[4]....
        /*0078*/ 	.word	0xffffffff


	//   ....[5]....
        /*007c*/ 	.word	0xffffffff


	//   ....[6]....
        /*0080*/ 	.word	0xffffffff


	//   ....[7]....
        /*0084*/ 	.word	0xffffffff


	//   ....[8]....
        /*0088*/ 	.word	0xffffffff


	//   ....[9]....
        /*008c*/ 	.word	0xffffffff


	//   ....[10]....
        /*0090*/ 	.word	0xffffffff


	//   ....[11]....
        /*0094*/ 	.word	0xffffffff


	//   ....[12]....
        /*0098*/ 	.word	0xffffffff


	//   ....[13]....
        /*009c*/ 	.word	0xffffffff


	//----- nvinfo : EIATTR_COOP_GROUP_INSTR_OFFSETS
	.align		4
.L_41:
        /*00a0*/ 	.byte	0x04, 0x28
        /*00a2*/ 	.short	(.L_43 - .L_42)


	//   ....[0]....
.L_42:
        /*00a4*/ 	.word	0x000000c0


	//   ....[1]....
        /*00a8*/ 	.word	0x00000500


	//   ....[2]....
        /*00ac*/ 	.word	0x00000790


	//   ....[3]....
        /*00b0*/ 	.word	0x000008c0


	//   ....[4]....
        /*00b4*/ 	.word	0x000009b0


	//   ....[5]....
        /*00b8*/ 	.word	0x00000b10


	//   ....[6]....
        /*00bc*/ 	.word	0x00000ca0


	//   ....[7]....
        /*00c0*/ 	.word	0x00000ee0


	//   ....[8]....
        /*00c4*/ 	.word	0x00002200


	//   ....[9]....
        /*00c8*/ 	.word	0x000033d0


	//   ....[10]....
        /*00cc*/ 	.word	0x000038a0


	//   ....[11]....
        /*00d0*/ 	.word	0x000038d0


	//   ....[12]....
        /*00d4*/ 	.word	0x000046b0


	//   ....[13]....
        /*00d8*/ 	.word	0x000048c0


	//----- nvinfo : EIATTR_VRC_CTA_INIT_COUNT
	.align		4
.L_43:
        /*00dc*/ 	.byte	0x02, 0x4a
        /*00de*/ 	.byte	0x80
	.zero		1


	//----- nvinfo : EIATTR_SYSCALL_OFFSETS
	.align		4
        /*00e0*/ 	.byte	0x04, 0x46
        /*00e2*/ 	.short	(.L_45 - .L_44)


	//   ....[0]....
.L_44:
        /*00e4*/ 	.word	0x00005d00


	//   ....[1]....
        /*00e8*/ 	.word	0x00005e40


	//   ....[2]....
        /*00ec*/ 	.word	0x00006500


	//----- nvinfo : EIATTR_MBARRIER_INSTR_OFFSETS
	.align		4
.L_45:
        /*00f0*/ 	.byte	0x04, 0x39
        /*00f2*/ 	.short	(.L_47 - .L_46)


	//   ....[0]....
.L_46:
        /*00f4*/ 	.word	0x00000610
        /*00f8*/ 	.word	0x000000ff
        /*00fc*/ 	.word	0x00000000
        /*0100*/ 	.short	0x0100
        /*0102*/ 	.byte	0x08
	.zero		1


	//   ....[1]....
        /*0104*/ 	.word	0x00000620
        /*0108*/ 	.word	0x000000ff
        /*010c*/ 	.word	0x00000058
        /*0110*/ 	.short	0x0100
        /*0112*/ 	.byte	0x08
	.zero		1


	//   ....[2]....
        /*0114*/ 	.word	0x00000630
        /*0118*/ 	.word	0x000000ff
        /*011c*/ 	.word	0x00000008
        /*0120*/ 	.short	0x0100
        /*0122*/ 	.byte	0x08
	.zero		1


	//   ....[3]....
        /*0124*/ 	.word	0x00000640
        /*0128*/ 	.word	0x000000ff
        /*012c*/ 	.word	0x00000060
        /*0130*/ 	.short	0x0100
        /*0132*/ 	.byte	0x08
	.zero		1


	//   ....[4]....
        /*0134*/ 	.word	0x00000650
        /*0138*/ 	.word	0x000000ff
        /*013c*/ 	.word	0x00000010
        /*0140*/ 	.short	0x0100
        /*0142*/ 	.byte	0x08
	.zero		1


	//   ....[5]....
        /*0144*/ 	.word	0x00000660
        /*0148*/ 	.word	0x000000ff
        /*014c*/ 	.word	0x00000068
        /*0150*/ 	.short	0x0100
        /*0152*/ 	.byte	0x08
	.zero		1


	//   ....[6]....
        /*0154*/ 	.word	0x00000670
        /*0158*/ 	.word	0x000000ff
        /*015c*/ 	.word	0x00000018
        /*0160*/ 	.short	0x0100
        /*0162*/ 	.byte	0x08
	.zero		1


	//   ....[7]....
        /*0164*/ 	.word	0x00000680
        /*0168*/ 	.word	0x000000ff
        /*016c*/ 	.word	0x00000070
        /*0170*/ 	.short	0x0100
        /*0172*/ 	.byte	0x08
	.zero		1


	//   ....[8]....
        /*0174*/ 	.word	0x00000690
        /*0178*/ 	.word	0x000000ff
        /*017c*/ 	.word	0x00000020
        /*0180*/ 	.short	0x0100
        /*0182*/ 	.byte	0x08
	.zero		1


	//   ....[9]....
        /*0184*/ 	.word	0x000006a0
        /*0188*/ 	.word	0x000000ff
        /*018c*/ 	.word	0x00000078
        /*0190*/ 	.short	0x0100
        /*0192*/ 	.byte	0x08
	.zero		1


	//   ....[10]....
        /*0194*/ 	.word	0x000006b0
        /*0198*/ 	.word	0x000000ff
        /*019c*/ 	.word	0x00000028
        /*01a0*/ 	.short	0x0100
        /*01a2*/ 	.byte	0x08
	.zero		1


	//   ....[11]....
        /*01a4*/ 	.word	0x000006c0
        /*01a8*/ 	.word	0x000000ff
        /*01ac*/ 	.word	0x00000080
        /*01b0*/ 	.short	0x0100
        /*01b2*/ 	.byte	0x08
	.zero		1


	//   ....[12]....
        /*01b4*/ 	.word	0x000006d0
        /*01b8*/ 	.word	0x000000ff
        /*01bc*/ 	.word	0x00000030
        /*01c0*/ 	.short	0x0100
        /*01c2*/ 	.byte	0x08
	.zero		1


	//   ....[13]....
        /*01c4*/ 	.word	0x000006e0
        /*01c8*/ 	.word	0x000000ff
        /*01cc*/ 	.word	0x00000088
        /*01d0*/ 	.short	0x0100
        /*01d2*/ 	.byte	0x08
	.zero		1


	//   ....[14]....
        /*01d4*/ 	.word	0x000006f0
        /*01d8*/ 	.word	0x000000ff
        /*01dc*/ 	.word	0x00000038
        /*01e0*/ 	.short	0x0100
        /*01e2*/ 	.byte	0x08
	.zero		1


	//   ....[15]....
        /*01e4*/ 	.word	0x00000700
        /*01e8*/ 	.word	0x000000ff
        /*01ec*/ 	.word	0x00000090
        /*01f0*/ 	.short	0x0100
        /*01f2*/ 	.byte	0x08
	.zero		1


	//   ....[16]....
        /*01f4*/ 	.word	0x00000710
        /*01f8*/ 	.word	0x000000ff
        /*01fc*/ 	.word	0x00000040
        /*0200*/ 	.short	0x0100
        /*0202*/ 	.byte	0x08
	.zero		1


	//   ....[17]....
        /*0204*/ 	.word	0x00000720
        /*0208*/ 	.word	0x000000ff
        /*020c*/ 	.word	0x00000098
        /*0210*/ 	.short	0x0100
        /*0212*/ 	.byte	0x08
	.zero		1


	//   ....[18]....
        /*0214*/ 	.word	0x00000730
        /*0218*/ 	.word	0x000000ff
        /*021c*/ 	.word	0x00000048
        /*0220*/ 	.short	0x0100
        /*0222*/ 	.byte	0x08
	.zero		1


	//   ....[19]....
        /*0224*/ 	.word	0x00000740
        /*0228*/ 	.word	0x000000ff
        /*022c*/ 	.word	0x000000a0
        /*0230*/ 	.short	0x0100
        /*0232*/ 	.byte	0x08
	.zero		1


	//   ....[20]....
        /*0234*/ 	.word	0x00000750
        /*0238*/ 	.word	0x000000ff
        /*023c*/ 	.word	0x00000050
        /*0240*/ 	.short	0x0100
        /*0242*/ 	.byte	0x08
	.zero		1


	//   ....[21]....
        /*0244*/ 	.word	0x00000760
        /*0248*/ 	.word	0x000000ff
        /*024c*/ 	.word	0x000000a8
        /*0250*/ 	.short	0x0100
        /*0252*/ 	.byte	0x08
	.zero		1


	//   ....[22]....
        /*0254*/ 	.word	0x00000890
        /*0258*/ 	.word	0x000000ff
        /*025c*/ 	.word	0x000000b0
        /*0260*/ 	.short	0x0100
        /*0262*/ 	.byte	0x09
	.zero		1


	//   ....[23]....
        /*0264*/ 	.word	0x000008a0
        /*0268*/ 	.word	0x000000ff
        /*026c*/ 	.word	0x000000b8
        /*0270*/ 	.short	0x0100
        /*0272*/ 	.byte	0x09
	.zero		1


	//   ....[24]....
        /*0274*/ 	.word	0x00000980
        /*0278*/ 	.word	0x000000ff
        /*027c*/ 	.word	0x000000c0
        /*0280*/ 	.short	0x0100
        /*0282*/ 	.byte	0x08
	.zero		1


	//   ....[25]....
        /*0284*/ 	.word	0x00000990
        /*0288*/ 	.word	0x000000ff
        /*028c*/ 	.word	0x000000c8
        /*0290*/ 	.short	0x0100
        /*0292*/ 	.byte	0x08
	.zero		1


	//   ....[26]....
        /*0294*/ 	.word	0x00000ac0
        /*0298*/ 	.word	0x000000ff
        /*029c*/ 	.word	0x000000d0
        /*02a0*/ 	.short	0x0100
        /*02a2*/ 	.byte	0x08
	.zero		1


	//   ....[27]....
        /*02a4*/ 	.word	0x00000ad0
        /*02a8*/ 	.word	0x000000ff
        /*02ac*/ 	.word	0x000000e0
        /*02b0*/ 	.short	0x0100
        /*02b2*/ 	.byte	0x08
	.zero		1


	//   ....[28]....
        /*02b4*/ 	.word	0x00000ae0
        /*02b8*/ 	.word	0x000000ff
        /*02bc*/ 	.word	0x000000d8
        /*02c0*/ 	.short	0x0100
        /*02c2*/ 	.byte	0x08
	.zero		1


	//   ....[29]....
        /*02c4*/ 	.word	0x00000af0
        /*02c8*/ 	.word	0x000000ff
        /*02cc*/ 	.word	0x000000e8
        /*02d0*/ 	.short	0x0100
        /*02d2*/ 	.byte	0x08
	.zero		1


	//   ....[30]....
        /*02d4*/ 	.word	0x00000c10
        /*02d8*/ 	.word	0x000000ff
        /*02dc*/ 	.word	0x000000f0
        /*02e0*/ 	.short	0x0100
        /*02e2*/ 	.byte	0x09
	.zero		1


	//   ....[31]....
        /*02e4*/ 	.word	0x00000c20
        /*02e8*/ 	.word	0x000000ff
        /*02ec*/ 	.word	0x00000110
        /*02f0*/ 	.short	0x0100
        /*02f2*/ 	.byte	0x09
	.zero		1


	//   ....[32]....
        /*02f4*/ 	.word	0x00000c30
        /*02f8*/ 	.word	0x000000ff
        /*02fc*/ 	.word	0x000000f8
        /*0300*/ 	.short	0x0100
        /*0302*/ 	.byte	0x09
	.zero		1


	//   ....[33]....
        /*0304*/ 	.word	0x00000c40
        /*0308*/ 	.word	0x000000ff
        /*030c*/ 	.word	0x00000118
        /*0310*/ 	.short	0x0100
        /*0312*/ 	.byte	0x09
	.zero		1


	//   ....[34]....
        /*0314*/ 	.word	0x00000c50
        /*0318*/ 	.word	0x000000ff
        /*031c*/ 	.word	0x00000100
        /*0320*/ 	.short	0x0100
        /*0322*/ 	.byte	0x09
	.zero		1


	//   ....[35]....
        /*0324*/ 	.word	0x00000c60
        /*0328*/ 	.word	0x000000ff
        /*032c*/ 	.word	0x00000120
        /*0330*/ 	.short	0x0100
        /*0332*/ 	.byte	0x09
	.zero		1


	//   ....[36]....
        /*0334*/ 	.word	0x00000c70
        /*0338*/ 	.word	0x000000ff
        /*033c*/ 	.word	0x00000108
        /*0340*/ 	.short	0x0100
        /*0342*/ 	.byte	0x09
	.zero		1


	//   ....[37]....
        /*0344*/ 	.word	0x00000c80
        /*0348*/ 	.word	0x000000ff
        /*034c*/ 	.word	0x00000128
        /*0350*/ 	.short	0x0100
        /*0352*/ 	.byte	0x09
	.zero		1


	//   ....[38]....
        /*0354*/ 	.word	0x00000d70
        /*0358*/ 	.word	0x000000ff
        /*035c*/ 	.word	0x00000130
        /*0360*/ 	.short	0x0100
        /*0362*/ 	.byte	0x08
	.zero		1


	//   ....[39]....
        /*0364*/ 	.word	0x00000d80
        /*0368*/ 	.word	0x000000ff
        /*036c*/ 	.word	0x00000140
        /*0370*/ 	.short	0x0100
        /*0372*/ 	.byte	0x08
	.zero		1


	//   ....[40]....
        /*0374*/ 	.word	0x00000d90
        /*0378*/ 	.word	0x000000ff
        /*037c*/ 	.word	0x00000138
        /*0380*/ 	.short	0x0100
        /*0382*/ 	.byte	0x08
	.zero		1


	//   ....[41]....
        /*0384*/ 	.word	0x00000da0
        /*0388*/ 	.word	0x000000ff
        /*038c*/ 	.word	0x00000148
        /*0390*/ 	.short	0x0100
        /*0392*/ 	.byte	0x08
	.zero		1


	//   ....[42]....
        /*0394*/ 	.word	0x00000e90
        /*0398*/ 	.word	0x000000ff
        /*039c*/ 	.word	0x00000150
        /*03a0*/ 	.short	0x0100
        /*03a2*/ 	.byte	0x06
	.zero		1


	//   ....[43]....
        /*03a4*/ 	.word	0x000018a0
        /*03a8*/ 	.word	0x00000002
        /*03ac*/ 	.word	0x00000140
        /*03b0*/ 	.short	0x010a
        /*03b2*/ 	.byte	0xff
	.zero		1


	//   ....[44]....
        /*03b4*/ 	.word	0x000018d0
        /*03b8*/ 	.word	0x00000002
        /*03bc*/ 	.word	0x00000130
        /*03c0*/ 	.short	0x0101
        /*03c2*/ 	.byte	0xff
	.zero		1


	//   ....[45]....
        /*03c4*/ 	.word	0x000019a0
        /*03c8*/ 	.word	0x000000ff
        /*03cc*/ 	.word	0x00000058
        /*03d0*/ 	.short	0x010a
        /*03d2*/ 	.byte	0x08
	.zero		1


	//   ....[46]....
        /*03d4*/ 	.word	0x00001aa0
        /*03d8*/ 	.word	0x000000ff
        /*03dc*/ 	.word	0x00000058
        /*03e0*/ 	.short	0x010a
        /*03e2*/ 	.byte	0x21
	.zero		1


	//   ....[47]....
        /*03e4*/ 	.word	0x00001c50
        /*03e8*/ 	.word	0x000000ff
        /*03ec*/ 	.word	0x00000058
        /*03f0*/ 	.short	0x010a
        /*03f2*/ 	.byte	0x08
	.zero		1


	//   ....[48]....
        /*03f4*/ 	.word	0x00001e10
        /*03f8*/ 	.word	0x000000ff
        /*03fc*/ 	.word	0x000000c8
        /*0400*/ 	.short	0x0101
        /*0402*/ 	.byte	0x04
	.zero		1


	//   ....[49]....
        /*0404*/ 	.word	0x00001e30
        /*0408*/ 	.word	0x000000ff
        /*040c*/ 	.word	0x00000058
        /*0410*/ 	.short	0x010a
        /*0412*/ 	.byte	0x08
	.zero		1


	//   ....[50]....
        /*0414*/ 	.word	0x00001eb0
        /*0418*/ 	.word	0x000000ff
        /*041c*/ 	.word	0x00000058
        /*0420*/ 	.short	0x010a
        /*0422*/ 	.byte	0x21
	.zero		1


	//   ....[51]....
        /*0424*/ 	.word	0x00002040
        /*0428*/ 	.word	0x000000ff
        /*042c*/ 	.word	0x00000058
        /*0430*/ 	.short	0x010a
        /*0432*/ 	.byte	0x08
	.zero		1


	//   ....[52]....
        /*0434*/ 	.word	0x00002230
        /*0438*/ 	.word	0x00000002
        /*043c*/ 	.word	0x000000d0
        /*0440*/ 	.short	0x010a
        /*0442*/ 	.byte	0xff
	.zero		1


	//   ....[53]....
        /*0444*/ 	.word	0x000022f0
        /*0448*/ 	.word	0x00000002
        /*044c*/ 	.word	0x00000000
        /*0450*/ 	.short	0x0101
        /*0452*/ 	.byte	0xff
	.zero		1


	//   ....[54]....
        /*0454*/ 	.word	0x00002850
        /*0458*/ 	.word	0x000000ff
        /*045c*/ 	.word	0x00000000
        /*0460*/ 	.short	0x010a
        /*0462*/ 	.byte	0x05
	.zero		1


	//   ....[55]....
        /*0464*/ 	.word	0x000028e0
        /*0468*/ 	.word	0x000000ff
        /*046c*/ 	.word	0x00000000
        /*0470*/ 	.short	0x010a
        /*0472*/ 	.byte	0x05
	.zero		1


	//   ....[56]....
        /*0474*/ 	.word	0x00002970
        /*0478*/ 	.word	0x000000ff
        /*047c*/ 	.word	0x00000000
        /*0480*/ 	.short	0x010a
        /*0482*/ 	.byte	0x05
	.zero		1


	//   ....[57]....
        /*0484*/ 	.word	0x00002a00
        /*0488*/ 	.word	0x000000ff
        /*048c*/ 	.word	0x00000000
        /*0490*/ 	.short	0x010a
        /*0492*/ 	.byte	0x05
	.zero		1


	//   ....[58]....
        /*0494*/ 	.word	0x00002a90
        /*0498*/ 	.word	0x000000ff
        /*049c*/ 	.word	0x00000000
        /*04a0*/ 	.short	0x010a
        /*04a2*/ 	.byte	0x05
	.zero		1


	//   ....[59]....
        /*04a4*/ 	.word	0x00002b20
        /*04a8*/ 	.word	0x000000ff
        /*04ac*/ 	.word	0x00000000
        /*04b0*/ 	.short	0x010a
        /*04b2*/ 	.byte	0x05
	.zero		1


	//   ....[60]....
        /*04b4*/ 	.word	0x00002bb0
        /*04b8*/ 	.word	0x000000ff
        /*04bc*/ 	.word	0x00000000
        /*04c0*/ 	.short	0x010a
        /*04c2*/ 	.byte	0x05
	.zero		1


	//   ....[61]....
        /*04c4*/ 	.word	0x00002c40
        /*04c8*/ 	.word	0x000000ff
        /*04cc*/ 	.word	0x00000000
        /*04d0*/ 	.short	0x010a
        /*04d2*/ 	.byte	0x05
	.zero		1


	//   ....[62]....
        /*04d4*/ 	.word	0x00002cd0
        /*04d8*/ 	.word	0x000000ff
        /*04dc*/ 	.word	0x00000000
        /*04e0*/ 	.short	0x010a
        /*04e2*/ 	.byte	0x05
	.zero		1


	//   ....[63]....
        /*04e4*/ 	.word	0x00002d60
        /*04e8*/ 	.word	0x000000ff
        /*04ec*/ 	.word	0x00000000
        /*04f0*/ 	.short	0x010a
        /*04f2*/ 	.byte	0x05
	.zero		1


	//   ....[64]....
        /*04f4*/ 	.word	0x00002e00
        /*04f8*/ 	.word	0x00000000
        /*04fc*/ 	.word	0x00000000
        /*0500*/ 	.short	0x010a
        /*0502*/ 	.byte	0xff
	.zero		1


	//   ....[65]....
        /*0504*/ 	.word	0x00002f30
        /*0508*/ 	.word	0x00000000
        /*050c*/ 	.word	0x00000130
        /*0510*/ 	.short	0x010a
        /*0512*/ 	.byte	0xff
	.zero		1


	//   ....[66]....
        /*0514*/ 	.word	0x00002fa0
        /*0518*/ 	.word	0x00000000
        /*051c*/ 	.word	0x00000000
        /*0520*/ 	.short	0x0101
        /*0522*/ 	.byte	0xff
	.zero		1


	//   ....[67]....
        /*0524*/ 	.word	0x00002fc0
        /*0528*/ 	.word	0x000000ff
        /*052c*/ 	.word	0x000000e0
        /*0530*/ 	.short	0x010a
        /*0532*/ 	.byte	0x05
	.zero		1


	//   ....[68]....
        /*0534*/ 	.word	0x000030e0
        /*0538*/ 	.word	0x00000000
        /*053c*/ 	.word	0x000000d0
        /*0540*/ 	.short	0x010a
        /*0542*/ 	.byte	0xff
	.zero		1


	//   ....[69]....
        /*0544*/ 	.word	0x000031e0
        /*0548*/ 	.word	0x00000000
        /*054c*/ 	.word	0x00000000
        /*0550*/ 	.short	0x0101
        /*0552*/ 	.byte	0xff
	.zero		1


	//   ....[70]....
        /*0554*/ 	.word	0x00003270
        /*0558*/ 	.word	0x000000ff
        /*055c*/ 	.word	0x000000e0
        /*0560*/ 	.short	0x0106
        /*0562*/ 	.byte	0x05
	.zero		1


	//   ....[71]....
        /*0564*/ 	.word	0x00003290
        /*0568*/ 	.word	0x000000ff
        /*056c*/ 	.word	0x000000e0
        /*0570*/ 	.short	0x010a
        /*0572*/ 	.byte	0x05
	.zero		1


	//   ....[72]....
        /*0574*/ 	.word	0x00003320
        /*0578*/ 	.word	0x000000ff
        /*057c*/ 	.word	0x000000e0
        /*0580*/ 	.short	0x0106
        /*0582*/ 	.byte	0x04
	.zero		1


	//   ....[73]....
        /*0584*/ 	.word	0x00003360
        /*0588*/ 	.word	0x00000000
        /*058c*/ 	.word	0x000000e0
        /*0590*/ 	.short	0x010a
        /*0592*/ 	.byte	0xff
	.zero		1


	//   ....[74]....
        /*0594*/ 	.word	0x000035a0
        /*0598*/ 	.word	0x000000ff
        /*059c*/ 	.word	0x00000008
        /*05a0*/ 	.short	0x010a
        /*05a2*/ 	.byte	0x06
	.zero		1


	//   ....[75]....
        /*05a4*/ 	.word	0x000035c0
        /*05a8*/ 	.word	0x000000ff
        /*05ac*/ 	.word	0x00000008
        /*05b0*/ 	.short	0x010a
        /*05b2*/ 	.byte	0x06
	.zero		1


	//   ....[76]....
        /*05b4*/ 	.word	0x00003750
        /*05b8*/ 	.word	0x000000ff
        /*05bc*/ 	.word	0x00000008
        /*05c0*/ 	.short	0x010a
        /*05c2*/ 	.byte	0x06
	.zero		1


	//   ....[77]....
        /*05c4*/ 	.word	0x00003770
        /*05c8*/ 	.word	0x000000ff
        /*05cc*/ 	.word	0x00000008
        /*05d0*/ 	.short	0x010a
        /*05d2*/ 	.byte	0x06
	.zero		1


	//   ....[78]....
        /*05d4*/ 	.word	0x00003830
        /*05d8*/ 	.word	0x000000ff
        /*05dc*/ 	.word	0x00000000
        /*05e0*/ 	.short	0x0101
        /*05e2*/ 	.byte	0x07
	.zero		1


	//   ....[79]....
        /*05e4*/ 	.word	0x00003bf0
        /*05e8*/ 	.word	0x00000000
        /*05ec*/ 	.word	0x000000d0
        /*05f0*/ 	.short	0x010a
        /*05f2*/ 	.byte	0xff
	.zero		1


	//   ....[80]....
        /*05f4*/ 	.word	0x00003cb0
        /*05f8*/ 	.word	0x00000000
        /*05fc*/ 	.word	0x00000000
        /*0600*/ 	.short	0x0101
        /*0602*/ 	.byte	0xff
	.zero		1


	//   ....[81]....
        /*0604*/ 	.word	0x00003d60
        /*0608*/ 	.word	0x000000ff
        /*060c*/ 	.word	0x00000000
        /*0610*/ 	.short	0x010a
        /*0612*/ 	.byte	0x09
	.zero		1


	//   ....[82]....
        /*0614*/ 	.word	0x00003d80
        /*0618*/ 	.word	0x000000ff
        /*061c*/ 	.word	0x00000110
        /*0620*/ 	.short	0x010a
        /*0622*/ 	.byte	0x08
	.zero		1


	//   ....[83]....
        /*0624*/ 	.word	0x00003e30
        /*0628*/ 	.word	0x000000ff
        /*062c*/ 	.word	0x00000000
        /*0630*/ 	.short	0x010a
        /*0632*/ 	.byte	0x0e
	.zero		1


	//   ....[84]....
        /*0634*/ 	.word	0x00003f60
        /*0638*/ 	.word	0x000000ff
        /*063c*/ 	.word	0x00000000
        /*0640*/ 	.short	0x010a
        /*0642*/ 	.byte	0x26
	.zero		1


	//   ....[85]....
        /*0644*/ 	.word	0x000043a0
        /*0648*/ 	.word	0x000000ff
        /*064c*/ 	.word	0x00000000
        /*0650*/ 	.short	0x010a
        /*0652*/ 	.byte	0x08
	.zero		1


	//   ....[86]....
        /*0654*/ 	.word	0x00004430
        /*0658*/ 	.word	0x000000ff
        /*065c*/ 	.word	0x00000000
        /*0660*/ 	.short	0x010a
        /*0662*/ 	.byte	0x08
	.zero		1


	//   ....[87]....
        /*0664*/ 	.word	0x000044c0
        /*0668*/ 	.word	0x000000ff
        /*066c*/ 	.word	0x00000000
        /*0670*/ 	.short	0x010a
        /*0672*/ 	.byte	0x08
	.zero		1


	//   ....[88]....
        /*0674*/ 	.word	0x00004560
        /*0678*/ 	.word	0x00000000
        /*067c*/ 	.word	0x00000000
        /*0680*/ 	.short	0x010a
        /*0682*/ 	.byte	0xff
	.zero		1


	//   ....[89]....
        /*0684*/ 	.word	0x000045a0
        /*0688*/ 	.word	0x00000000
        /*068c*/ 	.word	0x00000000
        /*0690*/ 	.short	0x010a
        /*0692*/ 	.byte	0xff
	.zero		1


	//   ....[90]....
        /*0694*/ 	.word	0x00004610
        /*0698*/ 	.word	0x000000ff
        /*069c*/ 	.word	0x00000000
        /*06a0*/ 	.short	0x0101
        /*06a2*/ 	.byte	0x05
	.zero		1


	//   ....[91]....
        /*06a4*/ 	.word	0x00004650
        /*06a8*/ 	.word	0x000000ff
        /*06ac*/ 	.word	0x00000150
        /*06b0*/ 	.short	0x010a
        /*06b2*/ 	.byte	0x07
	.zero		1


	//   ....[92]....
        /*06b4*/ 	.word	0x000046a0
        /*06b8*/ 	.word	0x000000ff
        /*06bc*/ 	.word	0x00000000
        /*06c0*/ 	.short	0x0101
        /*06c2*/ 	.byte	0x05
	.zero		1


	//   ....[93]....
        /*06c4*/ 	.word	0x00004ac0
        /*06c8*/ 	.word	0x00000000
        /*06cc*/ 	.word	0x000000d0
        /*06d0*/ 	.short	0x010a
        /*06d2*/ 	.byte	0xff
	.zero		1


	//   ....[94]....
        /*06d4*/ 	.word	0x00004bb0
        /*06d8*/ 	.word	0x00000000
        /*06dc*/ 	.word	0x00000000
        /*06e0*/ 	.short	0x0101
        /*06e2*/ 	.byte	0xff
	.zero		1


	//   ....[95]....
        /*06e4*/ 	.word	0x00004ed0
        /*06e8*/ 	.word	0x000000ff
        /*06ec*/ 	.word	0x000000c8
        /*06f0*/ 	.short	0x010a
        /*06f2*/ 	.byte	0x06
	.zero		1


	//   ....[96]....
        /*06f4*/ 	.word	0x00005050
        /*06f8*/ 	.word	0x000000ff
        /*06fc*/ 	.word	0x000000b8
        /*0700*/ 	.short	0x010a
        /*0702*/ 	.byte	0x06
	.zero		1


	//   ....[97]....
        /*0704*/ 	.word	0x00005380
        /*0708*/ 	.word	0x000000ff
        /*070c*/ 	.word	0x000000b0
        /*0710*/ 	.short	0x010b
        /*0712*/ 	.byte	0x06
	.zero		1


	//   ....[98]....
        /*0714*/ 	.word	0x000053a0
        /*0718*/ 	.word	0x000000ff
        /*071c*/ 	.word	0x00000000
        /*0720*/ 	.short	0x0101
        /*0722*/ 	.byte	0x25
	.zero		1


	//   ....[99]....
        /*0724*/ 	.word	0x000053e0
        /*0728*/ 	.word	0x00000000
        /*072c*/ 	.word	0x000000b8
        /*0730*/ 	.short	0x010a
        /*0732*/ 	.byte	0xff
	.zero		1


	//   ....[100]....
        /*0734*/ 	.word	0x00005710
        /*0738*/ 	.word	0x00000000
        /*073c*/ 	.word	0x000000d0
        /*0740*/ 	.short	0x010a
        /*0742*/ 	.byte	0xff
	.zero		1


	//   ....[101]....
        /*0744*/ 	.word	0x00005820
        /*0748*/ 	.word	0x00000000
        /*074c*/ 	.word	0x00000000
        /*0750*/ 	.short	0x0101
        /*0752*/ 	.byte	0xff
	.zero		1


	//   ....[102]....
        /*0754*/ 	.word	0x00006170
        /*0758*/ 	.word	0x000000ff
        /*075c*/ 	.word	0x000000b0
        /*0760*/ 	.short	0x010a
        /*0762*/ 	.byte	0x2b
	.zero		1


	//   ....[103]....
        /*0764*/ 	.word	0x00006180
        /*0768*/ 	.word	0x0000004a
        /*076c*/ 	.word	0x000000f0
        /*0770*/ 	.short	0x010a
        /*0772*/ 	.byte	0xff
	.zero		1


	//   ....[104]....
        /*0774*/ 	.word	0x000062b0
        /*0778*/ 	.word	0x000000ff
        /*077c*/ 	.word	0x000000b0
        /*0780*/ 	.short	0x010a
        /*0782*/ 	.byte	0x2b
	.zero		1


	//   ....[105]....
        /*0784*/ 	.word	0x00006380
        /*0788*/ 	.word	0x000000ff
        /*078c*/ 	.word	0x00000000
        /*0790*/ 	.short	0x0101
        /*0792*/ 	.byte	0x04
	.zero		1


	//   ....[106]....
        /*0794*/ 	.word	0x000063e0
        /*0798*/ 	.word	0x0000004a
        /*079c*/ 	.word	0x000000f0
        /*07a0*/ 	.short	0x010a
        /*07a2*/ 	.byte	0xff
	.zero		1


	//   ....[107]....
        /*07a4*/ 	.word	0x00006680
        /*07a8*/ 	.word	0x0000004a
        /*07ac*/ 	.word	0x00000000
        /*07b0*/ 	.short	0x0101
        /*07b2*/ 	.byte	0xff
	.zero		1


	//   ....[108]....
        /*07b4*/ 	.word	0x00006c10
        /*07b8*/ 	.word	0x00000002
        /*07bc*/ 	.word	0x00000140
        /*07c0*/ 	.short	0x010a
        /*07c2*/ 	.byte	0xff
	.zero		1


	//   ....[109]....
        /*07c4*/ 	.word	0x00006c70
        /*07c8*/ 	.word	0x00000002
        /*07cc*/ 	.word	0x00000058
        /*07d0*/ 	.short	0x010a
        /*07d2*/ 	.byte	0xff
	.zero		1


	//   ....[110]....
        /*07d4*/ 	.word	0x00006cd0
        /*07d8*/ 	.word	0x00000002
        /*07dc*/ 	.word	0x00000058
        /*07e0*/ 	.short	0x010a
        /*07e2*/ 	.byte	0xff
	.zero		1


	//   ....[111]....
        /*07e4*/ 	.word	0x00006d20
        /*07e8*/ 	.word	0x00000002
        /*07ec*/ 	.word	0x000000d0
        /*07f0*/ 	.short	0x010a
        /*07f2*/ 	.byte	0xff
	.zero		1


	//   ....[112]....
        /*07f4*/ 	.word	0x00006d80
        /*07f8*/ 	.word	0x00000000
        /*07fc*/ 	.word	0x00000000
        /*0800*/ 	.short	0x010a
        /*0802*/ 	.byte	0xff
	.zero		1


	//   ....[113]....
        /*0804*/ 	.word	0x00006de0
        /*0808*/ 	.word	0x00000000
        /*080c*/ 	.word	0x00000000
        /*0810*/ 	.short	0x010a
        /*0812*/ 	.byte	0xff
	.zero		1


	//   ....[114]....
        /*0814*/ 	.word	0x00006e40
        /*0818*/ 	.word	0x00000000
        /*081c*/ 	.word	0x00000000
        /*0820*/ 	.short	0x010a
        /*0822*/ 	.byte	0xff
	.zero		1


	//   ....[115]....
        /*0824*/ 	.word	0x00006ea0
        /*0828*/ 	.word	0x00000000
        /*082c*/ 	.word	0x00000000
        /*0830*/ 	.short	0x010a
        /*0832*/ 	.byte	0xff
	.zero		1


	//   ....[116]....
        /*0834*/ 	.word	0x00006f00
        /*0838*/ 	.word	0x00000000
        /*083c*/ 	.word	0x00000000
        /*0840*/ 	.short	0x010a
        /*0842*/ 	.byte	0xff
	.zero		1


	//   ....[117]....
        /*0844*/ 	.word	0x00006f60
        /*0848*/ 	.word	0x00000000
        /*084c*/ 	.word	0x00000000
        /*0850*/ 	.short	0x010a
        /*0852*/ 	.byte	0xff
	.zero		1


	//   ....[118]....
        /*0854*/ 	.word	0x00006fc0
        /*0858*/ 	.word	0x00000000
        /*085c*/ 	.word	0x00000000
        /*0860*/ 	.short	0x010a
        /*0862*/ 	.byte	0xff
	.zero		1


	//   ....[119]....
        /*0864*/ 	.word	0x00007020
        /*0868*/ 	.word	0x00000000
        /*086c*/ 	.word	0x00000000
        /*0870*/ 	.short	0x010a
        /*0872*/ 	.byte	0xff
	.zero		1


	//   ....[120]....
        /*0874*/ 	.word	0x00007080
        /*0878*/ 	.word	0x00000000
        /*087c*/ 	.word	0x00000000
        /*0880*/ 	.short	0x010a
        /*0882*/ 	.byte	0xff
	.zero		1


	//   ....[121]....
        /*0884*/ 	.word	0x000070e0
        /*0888*/ 	.word	0x00000000
        /*088c*/ 	.word	0x00000000
        /*0890*/ 	.short	0x010a
        /*0892*/ 	.byte	0xff
	.zero		1


	//   ....[122]....
        /*0894*/ 	.word	0x00007130
        /*0898*/ 	.word	0x00000000
        /*089c*/ 	.word	0x00000130
        /*08a0*/ 	.short	0x010a
        /*08a2*/ 	.byte	0xff
	.zero		1


	//   ....[123]....
        /*08a4*/ 	.word	0x00007190
        /*08a8*/ 	.word	0x00000000
        /*08ac*/ 	.word	0x000000e0
        /*08b0*/ 	.short	0x010a
        /*08b2*/ 	.byte	0xff
	.zero		1


	//   ....[124]....
        /*08b4*/ 	.word	0x000071e0
        /*08b8*/ 	.word	0x00000000
        /*08bc*/ 	.word	0x000000d0
        /*08c0*/ 	.short	0x010a
        /*08c2*/ 	.byte	0xff
	.zero		1


	//   ....[125]....
        /*08c4*/ 	.word	0x00007240
        /*08c8*/ 	.word	0x00000000
        /*08cc*/ 	.word	0x000000e0
        /*08d0*/ 	.short	0x010a
        /*08d2*/ 	.byte	0xff
	.zero		1


	//   ....[126]....
        /*08d4*/ 	.word	0x000072a0
        /*08d8*/ 	.word	0x00000004
        /*08dc*/ 	.word	0x00000008
        /*08e0*/ 	.short	0x010a
        /*08e2*/ 	.byte	0xff
	.zero		1


	//   ....[127]....
        /*08e4*/ 	.word	0x00007380
        /*08e8*/ 	.word	0x00000002
        /*08ec*/ 	.word	0x00000008
        /*08f0*/ 	.short	0x010a
        /*08f2*/ 	.byte	0xff
	.zero		1


	//   ....[128]....
        /*08f4*/ 	.word	0x000073d0
        /*08f8*/ 	.word	0x00000000
        /*08fc*/ 	.word	0x000000d0
        /*0900*/ 	.short	0x010a
        /*0902*/ 	.byte	0xff
	.zero		1


	//   ....[129]....
        /*0904*/ 	.word	0x00007430
        /*0908*/ 	.word	0x00000000
        /*090c*/ 	.word	0x00000110
        /*0910*/ 	.short	0x010a
        /*0912*/ 	.byte	0xff
	.zero		1


	//   ....[130]....
        /*0914*/ 	.word	0x00007490
        /*0918*/ 	.word	0x00000000
        /*091c*/ 	.word	0x00000000
        /*0920*/ 	.short	0x010a
        /*0922*/ 	.byte	0xff
	.zero		1


	//   ....[131]....
        /*0924*/ 	.word	0x000074f0
        /*0928*/ 	.word	0x00000000
        /*092c*/ 	.word	0x00000000
        /*0930*/ 	.short	0x010a
        /*0932*/ 	.byte	0xff
	.zero		1


	//   ....[132]....
        /*0934*/ 	.word	0x00007550
        /*0938*/ 	.word	0x00000000
        /*093c*/ 	.word	0x00000000
        /*0940*/ 	.short	0x010a
        /*0942*/ 	.byte	0xff
	.zero		1


	//   ....[133]....
        /*0944*/ 	.word	0x000075b0
        /*0948*/ 	.word	0x00000000
        /*094c*/ 	.word	0x00000000
        /*0950*/ 	.short	0x010a
        /*0952*/ 	.byte	0xff
	.zero		1


	//   ....[134]....
        /*0954*/ 	.word	0x00007610
        /*0958*/ 	.word	0x00000000
        /*095c*/ 	.word	0x00000150
        /*0960*/ 	.short	0x010a
        /*0962*/ 	.byte	0xff
	.zero		1


	//   ....[135]....
        /*0964*/ 	.word	0x00007660
        /*0968*/ 	.word	0x00000000
        /*096c*/ 	.word	0x000000d0
        /*0970*/ 	.short	0x010a
        /*0972*/ 	.byte	0xff
	.zero		1


	//   ....[136]....
        /*0974*/ 	.word	0x000076c0
        /*0978*/ 	.word	0x00000000
        /*097c*/ 	.word	0x000000c8
        /*0980*/ 	.short	0x010a
        /*0982*/ 	.byte	0xff
	.zero		1


	//   ....[137]....
        /*0984*/ 	.word	0x00007720
        /*0988*/ 	.word	0x00000000
        /*098c*/ 	.word	0x000000b8
        /*0990*/ 	.short	0x010a
        /*0992*/ 	.byte	0xff
	.zero		1


	//   ....[138]....
        /*0994*/ 	.word	0x00007770
        /*0998*/ 	.word	0x00000000
        /*099c*/ 	.word	0x000000d0
        /*09a0*/ 	.short	0x010a
        /*09a2*/ 	.byte	0xff
	.zero		1


	//   ....[139]....
        /*09a4*/ 	.word	0x000077d0
        /*09a8*/ 	.word	0x00000000
        /*09ac*/ 	.word	0x000000b0
        /*09b0*/ 	.short	0x010a
        /*09b2*/ 	.byte	0xff
	.zero		1


	//   ....[140]....
        /*09b4*/ 	.word	0x00007820
        /*09b8*/ 	.word	0x0000004a
        /*09bc*/ 	.word	0x000000f0
        /*09c0*/ 	.short	0x010a
        /*09c2*/ 	.byte	0xff
	.zero		1


	//----- nvinfo : EIATTR_NUM_MBARRIERS
	.align		4
.L_47:
        /*09c4*/ 	.byte	0x03, 0x38
        /*09c6*/ 	.short	0x002b


	//----- nvinfo : EIATTR_EXIT_INSTR_OFFSETS
	.align		4
        /*09c8*/ 	.byte	0x04, 0x1c
        /*09ca*/ 	.short	(.L_49 - .L_48)


	//   ....[0]....
.L_48:
        /*09cc*/ 	.word	0x00002e30


	//   ....[1]....
        /*09d0*/ 	.word	0x00003330


	//   ....[2]....
        /*09d4*/ 	.word	0x00003390


	//   ....[3]....
        /*09d8*/ 	.word	0x000048d0


	//   ....[4]....
        /*09dc*/ 	.word	0x00005410


	//   ....[5]....
        /*09e0*/ 	.word	0x00005450


	//   ....[6]....
        /*09e4*/ 	.word	0x00006c00


	//----- nvinfo : EIATTR_MAX_THREADS
	.align		4
.L_49:
        /*09e8*/ 	.byte	0x04, 0x05
        /*09ea*/ 	.short	(.L_51 - .L_50)
.L_50:
        /*09ec*/ 	.word	0x00000100
        /*09f0*/ 	.word	0x00000001
        /*09f4*/ 	.word	0x00000001


	//----- nvinfo : EIATTR_CRS_STACK_SIZE
	.align		4
.L_51:
        /*09f8*/ 	.byte	0x04, 0x1e
        /*09fa*/ 	.short	(.L_53 - .L_52)
.L_52:
        /*09fc*/ 	.word	0x00000000


	//----- nvinfo : EIATTR_CBANK_PARAM_SIZE
	.align		4
.L_53:
        /*0a00*/ 	.byte	0x03, 0x19
        /*0a02*/ 	.short	0x0800


	//----- nvinfo : EIATTR_PARAM_CBANK
	.align		4
        /*0a04*/ 	.byte	0x04, 0x0a
        /*0a06*/ 	.short	(.L_55 - .L_54)
	.align		4
.L_54:
        /*0a08*/ 	.word	index@(.nv.constant0._ZN7cutlass13device_kernelINS_4gemm6kernel13GemmUniversalIN4cute5tupleIJiiiiEEENS1_10collective13CollectiveMmaINS1_35MainloopSm100TmaUmmaWarpSpecializedILi11ELi2ELi4ENS5_IJNS4_1CILi2EEENSA_ILi1EEESC_EEEEENS5_IJNSA_ILi128EEENSA_ILi32EEENSA_ILi256EEEEEENS_12float_e4m3_tENS5_IJlSC_lEEESJ_SK_NS4_8TiledMMAINS4_8MMA_AtomIJNS4_10MMA_TraitsINS4_25SM100_MMA_F8F6F4_2x1SM_SSEJSJ_SJ_fSF_SG_NS4_17integral_constantINS4_4UMMA5MajorELSR_0EEESS_NSP_INSQ_7ScaleInELST_0EEESU_EEEEEENS4_6LayoutINS5_IJSC_SC_SC_EEENS5_IJNSA_ILi0EEESZ_SZ_EEEEENS5_IJNS4_10UnderscoreES12_S12_EEEEENS4_18SM100_TMA_2SM_LOADENS4_14ComposedLayoutINS4_7SwizzleILi3ELi4ELi3EEENS4_18smem_ptr_flag_bitsILi8EEENSX_INS5_IJNSA_ILi8EEESF_EEENS5_IJSF_SC_EEEEEEEvNS4_8identityES15_S1F_vS1G_EENS_8epilogue10collective18CollectiveEpilogueINS1I_23Sm100TmaWarpSpecializedILi1ELi1ELi16ELb0ELb0EEEJNS5_IJNSA_ILi64EEESG_SH_EEENS5_IJNSX_IS1N_SC_EENSX_ISG_SC_EEEEESJ_SK_SJ_SK_NS1I_6fusion15FusionCallbacksIS1M_NS1S_17LinearCombinationISJ_fSJ_fLNS_15FloatRoundStyleE2EEES1O_S1R_JEEENS4_5SM1004TMEM4LOAD26SM100_TMEM_LOAD_32dp32b16xENS4_13SM90_TMA_LOADENS16_INS17_ILi1ELi4ELi3EEES1A_NSX_INS5_IJS1B_SG_EEENS5_IJSG_SC_EEEEEEENS4_39AutoVectorizingCopyWithAssumedAlignmentILi128EEENS4_14SM90_TMA_STOREES27_S29_S29_EEEvvEEEEvNT_6ParamsE)
        /*0a0c*/ 	.short	0x0380
        /*0a0e*/ 	.short	0x0800


	//----- nvinfo : EIATTR_SW_WAR
	.align		4
.L_55:
        /*0a10*/ 	.byte	0x04, 0x36
        /*0a12*/ 	.short	(.L_57 - .L_56)
.L_56:
        /*0a14*/ 	.word	0x00000008
.L_57:


//--------------------- .nv.callgraph             --------------------------
	.section	.nv.callgraph,"",@"SHT_CUDA_CALLGRAPH"
	.align	4
	.sectionentsize	8
	.align		4
        /*0000*/ 	.word	0x00000000
	.align		4
        /*0004*/ 	.word	0xffffffff
	.align		4
        /*0008*/ 	.word	index@(_ZN7cutlass13device_kernelINS_4gemm6kernel13GemmUniversalIN4cute5tupleIJiiiiEEENS1_10collective13CollectiveMmaINS1_35MainloopSm100TmaUmmaWarpSpecializedILi11ELi2ELi4ENS5_IJNS4_1CILi2EEENSA_ILi1EEESC_EEEEENS5_IJNSA_ILi128EEENSA_ILi32EEENSA_ILi256EEEEEENS_12float_e4m3_tENS5_IJlSC_lEEESJ_SK_NS4_8TiledMMAINS4_8MMA_AtomIJNS4_10MMA_TraitsINS4_25SM100_MMA_F8F6F4_2x1SM_SSEJSJ_SJ_fSF_SG_NS4_17integral_constantINS4_4UMMA5MajorELSR_0EEESS_NSP_INSQ_7ScaleInELST_0EEESU_EEEEEENS4_6LayoutINS5_IJSC_SC_SC_EEENS5_IJNSA_ILi0EEESZ_SZ_EEEEENS5_IJNS4_10UnderscoreES12_S12_EEEEENS4_18SM100_TMA_2SM_LOADENS4_14ComposedLayoutINS4_7SwizzleILi3ELi4ELi3EEENS4_18smem_ptr_flag_bitsILi8EEENSX_INS5_IJNSA_ILi8EEESF_EEENS5_IJSF_SC_EEEEEEEvNS4_8identityES15_S1F_vS1G_EENS_8epilogue10collective18CollectiveEpilogueINS1I_23Sm100TmaWarpSpecializedILi1ELi1ELi16ELb0ELb0EEEJNS5_IJNSA_ILi64EEESG_SH_EEENS5_IJNSX_IS1N_SC_EENSX_ISG_SC_EEEEESJ_SK_SJ_SK_NS1I_6fusion15FusionCallbacksIS1M_NS1S_17LinearCombinationISJ_fSJ_fLNS_15FloatRoundStyleE2EEES1O_S1R_JEEENS4_5SM1004TMEM4LOAD26SM100_TMEM_LOAD_32dp32b16xENS4_13SM90_TMA_LOADENS16_INS17_ILi1ELi4ELi3EEES1A_NSX_INS5_IJS1B_SG_EEENS5_IJSG_SC_EEEEEEENS4_39AutoVectorizingCopyWithAssumedAlignmentILi128EEENS4_14SM90_TMA_STOREES27_S29_S29_EEEvvEEEEvNT_6ParamsE)
	.align		4
        /*000c*/ 	.word	index@(__assertfail)
	.align		4
        /*0010*/ 	.word	0x00000000
	.align		4
        /*0014*/ 	.word	0xfffffffe
	.align		4
        /*0018*/ 	.word	0x00000000
	.align		4
        /*001c*/ 	.word	0xfffffffd
	.align		4
        /*0020*/ 	.word	0x00000000
	.align		4
        /*0024*/ 	.word	0xfffffffc


//--------------------- .nv.constant4             --------------------------
	.section	.nv.constant4,"a",@progbits
	.align	8
	.align		8
.nv.constant4:
        /*0000*/ 	.dword	__assertfail
	.align		8
        /*0008*/ 	.dword	__unnamed_1
	.align		8
        /*0010*/ 	.dword	__unnamed_2
	.align		8
        /*0018*/ 	.dword	_ZN40_INTERNAL_369e7c66_4_k_cu_cefb65a5_176814cuda3std3__45__cpo5beginE
	.align		8
        /*0020*/ 	.dword	_ZN40_INTERNAL_369e7c66_4_k_cu_cefb65a5_176814cuda3std3__45__cpo3endE
	.align		8
        /*0028*/ 	.dword	_ZN40_INTERNAL_369e7c66_4_k_cu_cefb65a5_176814cuda3std3__45__cpo6cbeginE
	.align		8
        /*0030*/ 	.dword	_ZN40_INTERNAL_369e7c66_4_k_cu_cefb65a5_176814cuda3std3__45__cpo4cendE
	.align		8
        /*0038*/ 	.dword	_ZN40_INTERNAL_369e7c66_4_k_cu_cefb65a5_176814cuda3std3__442_GLOBAL__N__369e7c66_4_k_cu_cefb65a5_176816ignoreE
	.align		8
        /*0040*/ 	.dword	_ZN40_INTERNAL_369e7c66_4_k_cu_cefb65a5_176814cuda3std3__419piecewise_constructE
	.align		8
        /*0048*/ 	.dword	_ZN40_INTERNAL_369e7c66_4_k_cu_cefb65a5_176814cuda3std3__48in_placeE
	.align		8
        /*0050*/ 	.dword	_ZN40_INTERNAL_369e7c66_4_k_cu_cefb65a5_176814cuda3std6ranges3__45__cpo4swapE
	.align		8
        /*0058*/ 	.dword	_ZN40_INTERNAL_369e7c66_4_k_cu_cefb65a5_176814cuda3std6ranges3__45__cpo9iter_moveE
	.align		8
        /*0060*/ 	.dword	_ZN40_INTERNAL_369e7c66_4_k_cu_cefb65a5_176814cute7productE
	.align		8
        /*0068*/ 	.dword	_ZN40_INTERNAL_369e7c66_4_k_cu_cefb65a5_176814cute1_E
	.align		8
        /*0070*/ 	.dword	$str$25
	.align		8
        /*0078*/ 	.dword	$str$26
	.align		8
        /*0080*/ 	.dword	$str$27
	.align		8
        /*0088*/ 	.dword	$str$28


//--------------------- .text._ZN7cutlass13device_kernelINS_4gemm6kernel13GemmUniversalIN4cute5tupleIJiiiiEEENS1_10collective13CollectiveMmaINS1_35MainloopSm100TmaUmmaWarpSpecializedILi11ELi2ELi4ENS5_IJNS4_1CILi2EEENSA_ILi1EEESC_EEEEENS5_IJNSA_ILi128EEENSA_ILi32EEENSA_ILi256EEEEEENS_12float_e4m3_tENS5_IJlSC_lEEESJ_SK_NS4_8TiledMMAINS4_8MMA_AtomIJNS4_10MMA_TraitsINS4_25SM100_MMA_F8F6F4_2x1SM_SSEJSJ_SJ_fSF_SG_NS4_17integral_constantINS4_4UMMA5MajorELSR_0EEESS_NSP_INSQ_7ScaleInELST_0EEESU_EEEEEENS4_6LayoutINS5_IJSC_SC_SC_EEENS5_IJNSA_ILi0EEESZ_SZ_EEEEENS5_IJNS4_10UnderscoreES12_S12_EEEEENS4_18SM100_TMA_2SM_LOADENS4_14ComposedLayoutINS4_7SwizzleILi3ELi4ELi3EEENS4_18smem_ptr_flag_bitsILi8EEENSX_INS5_IJNSA_ILi8EEESF_EEENS5_IJSF_SC_EEEEEEEvNS4_8identityES15_S1F_vS1G_EENS_8epilogue10collective18CollectiveEpilogueINS1I_23Sm100TmaWarpSpecializedILi1ELi1ELi16ELb0ELb0EEEJNS5_IJNSA_ILi64EEESG_SH_EEENS5_IJNSX_IS1N_SC_EENSX_ISG_SC_EEEEESJ_SK_SJ_SK_NS1I_6fusion15FusionCallbacksIS1M_NS1S_17LinearCombinationISJ_fSJ_fLNS_15FloatRoundStyleE2EEES1O_S1R_JEEENS4_5SM1004TMEM4LOAD26SM100_TMEM_LOAD_32dp32b16xENS4_13SM90_TMA_LOADENS16_INS17_ILi1ELi4ELi3EEES1A_NSX_INS5_IJS1B_SG_EEENS5_IJSG_SC_EEEEEEENS4_39AutoVectorizingCopyWithAssumedAlignmentILi128EEENS4_14SM90_TMA_STOREES27_S29_S29_EEEvvEEEEvNT_6ParamsE --------------------------
	.section	.text._ZN7cutlass13device_kernelINS_4gemm6kernel13GemmUniversalIN4cute5tupleIJiiiiEEENS1_10collective13CollectiveMmaINS1_35MainloopSm100TmaUmmaWarpSpecializedILi11ELi2ELi4ENS5_IJNS4_1CILi2EEENSA_ILi1EEESC_EEEEENS5_IJNSA_ILi128EEENSA_ILi32EEENSA_ILi256EEEEEENS_12float_e4m3_tENS5_IJlSC_lEEESJ_SK_NS4_8TiledMMAINS4_8MMA_AtomIJNS4_10MMA_TraitsINS4_25SM100_MMA_F8F6F4_2x1SM_SSEJSJ_SJ_fSF_SG_NS4_17integral_constantINS4_4UMMA5MajorELSR_0EEESS_NSP_INSQ_7ScaleInELST_0EEESU_EEEEEENS4_6LayoutINS5_IJSC_SC_SC_EEENS5_IJNSA_ILi0EEESZ_SZ_EEEEENS5_IJNS4_10UnderscoreES12_S12_EEEEENS4_18SM100_TMA_2SM_LOADENS4_14ComposedLayoutINS4_7SwizzleILi3ELi4ELi3EEENS4_18smem_ptr_flag_bitsILi8EEENSX_INS5_IJNSA_ILi8EEESF_EEENS5_IJSF_SC_EEEEEEEvNS4_8identityES15_S1F_vS1G_EENS_8epilogue10collective18CollectiveEpilogueINS1I_23Sm100TmaWarpSpecializedILi1ELi1ELi16ELb0ELb0EEEJNS5_IJNSA_ILi64EEESG_SH_EEENS5_IJNSX_IS1N_SC_EENSX_ISG_SC_EEEEESJ_SK_SJ_SK_NS1I_6fusion15FusionCallbacksIS1M_NS1S_17LinearCombinationISJ_fSJ_fLNS_15FloatRoundStyleE2EEES1O_S1R_JEEENS4_5SM1004TMEM4LOAD26SM100_TMEM_LOAD_32dp32b16xENS4_13SM90_TMA_LOADENS16_INS17_ILi1ELi4ELi3EEES1A_NSX_INS5_IJS1B_SG_EEENS5_IJSG_SC_EEEEEEENS4_39AutoVectorizingCopyWithAssumedAlignmentILi128EEENS4_14SM90_TMA_STOREES27_S29_S29_EEEvvEEEEvNT_6ParamsE,"ax",@progbits
	.align	128
.text._ZN7cutlass13device_kernelINS_4gemm6kernel13GemmUniversalIN4cute5tupleIJiiiiEEENS1_10collective13CollectiveMmaINS1_35MainloopSm100TmaUmmaWarpSpecializedILi11ELi2ELi4ENS5_IJNS4_1CILi2EEENSA_ILi1EEESC_EEEEENS5_IJNSA_ILi128EEENSA_ILi32EEENSA_ILi256EEEEEENS_12float_e4m3_tENS5_IJlSC_lEEESJ_SK_NS4_8TiledMMAINS4_8MMA_AtomIJNS4_10MMA_TraitsINS4_25SM100_MMA_F8F6F4_2x1SM_SSEJSJ_SJ_fSF_SG_NS4_17integral_constantINS4_4UMMA5MajorELSR_0EEESS_NSP_INSQ_7ScaleInELST_0EEESU_EEEEEENS4_6LayoutINS5_IJSC_SC_SC_EEENS5_IJNSA_ILi0EEESZ_SZ_EEEEENS5_IJNS4_10UnderscoreES12_S12_EEEEENS4_18SM100_TMA_2SM_LOADENS4_14ComposedLayoutINS4_7SwizzleILi3ELi4ELi3EEENS4_18smem_ptr_flag_bitsILi8EEENSX_INS5_IJNSA_ILi8EEESF_EEENS5_IJSF_SC_EEEEEEEvNS4_8identityES15_S1F_vS1G_EENS_8epilogue10collective18CollectiveEpilogueINS1I_23Sm100TmaWarpSpecializedILi1ELi1ELi16ELb0ELb0EEEJNS5_IJNSA_ILi64EEESG_SH_EEENS5_IJNSX_IS1N_SC_EENSX_ISG_SC_EEEEESJ_SK_SJ_SK_NS1I_6fusion15FusionCallbacksIS1M_NS1S_17LinearCombinationISJ_fSJ_fLNS_15FloatRoundStyleE2EEES1O_S1R_JEEENS4_5SM1004TMEM4LOAD26SM100_TMEM_LOAD_32dp32b16xENS4_13SM90_TMA_LOADENS16_INS17_ILi1ELi4ELi3EEES1A_NSX_INS5_IJS1B_SG_EEENS5_IJSG_SC_EEEEEEENS4_39AutoVectorizingCopyWithAssumedAlignmentILi128EEENS4_14SM90_TMA_STOREES27_S29_S29_EEEvvEEEEvNT_6ParamsE:
        .type           _ZN7cutlass13device_kernelINS_4gemm6kernel13GemmUniversalIN4cute5tupleIJiiiiEEENS1_10collective13CollectiveMmaINS1_35MainloopSm100TmaUmmaWarpSpecializedILi11ELi2ELi4ENS5_IJNS4_1CILi2EEENSA_ILi1EEESC_EEEEENS5_IJNSA_ILi128EEENSA_ILi32EEENSA_ILi256EEEEEENS_12float_e4m3_tENS5_IJlSC_lEEESJ_SK_NS4_8TiledMMAINS4_8MMA_AtomIJNS4_10MMA_TraitsINS4_25SM100_MMA_F8F6F4_2x1SM_SSEJSJ_SJ_fSF_SG_NS4_17integral_constantINS4_4UMMA5MajorELSR_0EEESS_NSP_INSQ_7ScaleInELST_0EEESU_EEEEEENS4_6LayoutINS5_IJSC_SC_SC_EEENS5_IJNSA_ILi0EEESZ_SZ_EEEEENS5_IJNS4_10UnderscoreES12_S12_EEEEENS4_18SM100_TMA_2SM_LOADENS4_14ComposedLayoutINS4_7SwizzleILi3ELi4ELi3EEENS4_18smem_ptr_flag_bitsILi8EEENSX_INS5_IJNSA_ILi8EEESF_EEENS5_IJSF_SC_EEEEEEEvNS4_8identityES15_S1F_vS1G_EENS_8epilogue10collective18CollectiveEpilogueINS1I_23Sm100TmaWarpSpecializedILi1ELi1ELi16ELb0ELb0EEEJNS5_IJNSA_ILi64EEESG_SH_EEENS5_IJNSX_IS1N_SC_EENSX_ISG_SC_EEEEESJ_SK_SJ_SK_NS1I_6fusion15FusionCallbacksIS1M_NS1S_17LinearCombinationISJ_fSJ_fLNS_15FloatRoundStyleE2EEES1O_S1R_JEEENS4_5SM1004TMEM4LOAD26SM100_TMEM_LOAD_32dp32b16xENS4_13SM90_TMA_LOADENS16_INS17_ILi1ELi4ELi3EEES1A_NSX_INS5_IJS1B_SG_EEENS5_IJSG_SC_EEEEEEENS4_39AutoVectorizingCopyWithAssumedAlignmentILi128EEENS4_14SM90_TMA_STOREES27_S29_S29_EEEvvEEEEvNT_6ParamsE,@function
        .size           _ZN7cutlass13device_kernelINS_4gemm6kernel13GemmUniversalIN4cute5tupleIJiiiiEEENS1_10collective13CollectiveMmaINS1_35MainloopSm100TmaUmmaWarpSpecializedILi11ELi2ELi4ENS5_IJNS4_1CILi2EEENSA_ILi1EEESC_EEEEENS5_IJNSA_ILi128EEENSA_ILi32EEENSA_ILi256EEEEEENS_12float_e4m3_tENS5_IJlSC_lEEESJ_SK_NS4_8TiledMMAINS4_8MMA_AtomIJNS4_10MMA_TraitsINS4_25SM100_MMA_F8F6F4_2x1SM_SSEJSJ_SJ_fSF_SG_NS4_17integral_constantINS4_4UMMA5MajorELSR_0EEESS_NSP_INSQ_7ScaleInELST_0EEESU_EEEEEENS4_6LayoutINS5_IJSC_SC_SC_EEENS5_IJNSA_ILi0EEESZ_SZ_EEEEENS5_IJNS4_10UnderscoreES12_S12_EEEEENS4_18SM100_TMA_2SM_LOADENS4_14ComposedLayoutINS4_7SwizzleILi3ELi4ELi3EEENS4_18smem_ptr_flag_bitsILi8EEENSX_INS5_IJNSA_ILi8EEESF_EEENS5_IJSF_SC_EEEEEEEvNS4_8identityES15_S1F_vS1G_EENS_8epilogue10collective18CollectiveEpilogueINS1I_23Sm100TmaWarpSpecializedILi1ELi1ELi16ELb0ELb0EEEJNS5_IJNSA_ILi64EEESG_SH_EEENS5_IJNSX_IS1N_SC_EENSX_ISG_SC_EEEEESJ_SK_SJ_SK_NS1I_6fusion15FusionCallbacksIS1M_NS1S_17LinearCombinationISJ_fSJ_fLNS_15FloatRoundStyleE2EEES1O_S1R_JEEENS4_5SM1004TMEM4LOAD26SM100_TMEM_LOAD_32dp32b16xENS4_13SM90_TMA_LOADENS16_INS17_ILi1ELi4ELi3EEES1A_NSX_INS5_IJS1B_SG_EEENS5_IJSG_SC_EEEEEEENS4_39AutoVectorizingCopyWithAssumedAlignmentILi128EEENS4_14SM90_TMA_STOREES27_S29_S29_EEEvvEEEEvNT_6ParamsE,(.L_x_171 - _ZN7cutlass13device_kernelINS_4gemm6kernel13GemmUniversalIN4cute5tupleIJiiiiEEENS1_10collective13CollectiveMmaINS1_35MainloopSm100TmaUmmaWarpSpecializedILi11ELi2ELi4ENS5_IJNS4_1CILi2EEENSA_ILi1EEESC_EEEEENS5_IJNSA_ILi128EEENSA_ILi32EEENSA_ILi256EEEEEENS_12float_e4m3_tENS5_IJlSC_lEEESJ_SK_NS4_8TiledMMAINS4_8MMA_AtomIJNS4_10MMA_TraitsINS4_25SM100_MMA_F8F6F4_2x1SM_SSEJSJ_SJ_fSF_SG_NS4_17integral_constantINS4_4UMMA5MajorELSR_0EEESS_NSP_INSQ_7ScaleInELST_0EEESU_EEEEEENS4_6LayoutINS5_IJSC_SC_SC_EEENS5_IJNSA_ILi0EEESZ_SZ_EEEEENS5_IJNS4_10UnderscoreES12_S12_EEEEENS4_18SM100_TMA_2SM_LOADENS4_14ComposedLayoutINS4_7SwizzleILi3ELi4ELi3EEENS4_18smem_ptr_flag_bitsILi8EEENSX_INS5_IJNSA_ILi8EEESF_EEENS5_IJSF_SC_EEEEEEEvNS4_8identityES15_S1F_vS1G_EENS_8epilogue10collective18CollectiveEpilogueINS1I_23Sm100TmaWarpSpecializedILi1ELi1ELi16ELb0ELb0EEEJNS5_IJNSA_ILi64EEESG_SH_EEENS5_IJNSX_IS1N_SC_EENSX_ISG_SC_EEEEESJ_SK_SJ_SK_NS1I_6fusion15FusionCallbacksIS1M_NS1S_17LinearCombinationISJ_fSJ_fLNS_15FloatRoundStyleE2EEES1O_S1R_JEEENS4_5SM1004TMEM4LOAD26SM100_TMEM_LOAD_32dp32b16xENS4_13SM90_TMA_LOADENS16_INS17_ILi1ELi4ELi3EEES1A_NSX_INS5_IJS1B_SG_EEENS5_IJSG_SC_EEEEEEENS4_39AutoVectorizingCopyWithAssumedAlignmentILi128EEENS4_14SM90_TMA_STOREES27_S29_S29_EEEvvEEEEvNT_6ParamsE)
        .other          _ZN7cutlass13device_kernelINS_4gemm6kernel13GemmUniversalIN4cute5tupleIJiiiiEEENS1_10collective13CollectiveMmaINS1_35MainloopSm100TmaUmmaWarpSpecializedILi11ELi2ELi4ENS5_IJNS4_1CILi2EEENSA_ILi1EEESC_EEEEENS5_IJNSA_ILi128EEENSA_ILi32EEENSA_ILi256EEEEEENS_12float_e4m3_tENS5_IJlSC_lEEESJ_SK_NS4_8TiledMMAINS4_8MMA_AtomIJNS4_10MMA_TraitsINS4_25SM100_MMA_F8F6F4_2x1SM_SSEJSJ_SJ_fSF_SG_NS4_17integral_constantINS4_4UMMA5MajorELSR_0EEESS_NSP_INSQ_7ScaleInELST_0EEESU_EEEEEENS4_6LayoutINS5_IJSC_SC_SC_EEENS5_IJNSA_ILi0EEESZ_SZ_EEEEENS5_IJNS4_10UnderscoreES12_S12_EEEEENS4_18SM100_TMA_2SM_LOADENS4_14ComposedLayoutINS4_7SwizzleILi3ELi4ELi3EEENS4_18smem_ptr_flag_bitsILi8EEENSX_INS5_IJNSA_ILi8EEESF_EEENS5_IJSF_SC_EEEEEEEvNS4_8identityES15_S1F_vS1G_EENS_8epilogue10collective18CollectiveEpilogueINS1I_23Sm100TmaWarpSpecializedILi1ELi1ELi16ELb0ELb0EEEJNS5_IJNSA_ILi64EEESG_SH_EEENS5_IJNSX_IS1N_SC_EENSX_ISG_SC_EEEEESJ_SK_SJ_SK_NS1I_6fusion15FusionCallbacksIS1M_NS1S_17LinearCombinationISJ_fSJ_fLNS_15FloatRoundStyleE2EEES1O_S1R_JEEENS4_5SM1004TMEM4LOAD26SM100_TMEM_LOAD_32dp32b16xENS4_13SM90_TMA_LOADENS16_INS17_ILi1ELi4ELi3EEES1A_NSX_INS5_IJS1B_SG_EEENS5_IJSG_SC_EEEEEEENS4_39AutoVectorizingCopyWithAssumedAlignmentILi128EEENS4_14SM90_TMA_STOREES27_S29_S29_EEEvvEEEEvNT_6ParamsE,@"STO_CUDA_ENTRY STV_DEFAULT"
_ZN7cutlass13device_kernelINS_4gemm6kernel13GemmUniversalIN4cute5tupleIJiiiiEEENS1_10collective13CollectiveMmaINS1_35MainloopSm100TmaUmmaWarpSpecializedILi11ELi2ELi4ENS5_IJNS4_1CILi2EEENSA_ILi1EEESC_EEEEENS5_IJNSA_ILi128EEENSA_ILi32EEENSA_ILi256EEEEEENS_12float_e4m3_tENS5_IJlSC_lEEESJ_SK_NS4_8TiledMMAINS4_8MMA_AtomIJNS4_10MMA_TraitsINS4_25SM100_MMA_F8F6F4_2x1SM_SSEJSJ_SJ_fSF_SG_NS4_17integral_constantINS4_4UMMA5MajorELSR_0EEESS_NSP_INSQ_7ScaleInELST_0EEESU_EEEEEENS4_6LayoutINS5_IJSC_SC_SC_EEENS5_IJNSA_ILi0EEESZ_SZ_EEEEENS5_IJNS4_10UnderscoreES12_S12_EEEEENS4_18SM100_TMA_2SM_LOADENS4_14ComposedLayoutINS4_7SwizzleILi3ELi4ELi3EEENS4_18smem_ptr_flag_bitsILi8EEENSX_INS5_IJNSA_ILi8EEESF_EEENS5_IJSF_SC_EEEEEEEvNS4_8identityES15_S1F_vS1G_EENS_8epilogue10collective18CollectiveEpilogueINS1I_23Sm100TmaWarpSpecializedILi1ELi1ELi16ELb0ELb0EEEJNS5_IJNSA_ILi64EEESG_SH_EEENS5_IJNSX_IS1N_SC_EENSX_ISG_SC_EEEEESJ_SK_SJ_SK_NS1I_6fusion15FusionCallbacksIS1M_NS1S_17LinearCombinationISJ_fSJ_fLNS_15FloatRoundStyleE2EEES1O_S1R_JEEENS4_5SM1004TMEM4LOAD26SM100_TMEM_LOAD_32dp32b16xENS4_13SM90_TMA_LOADENS16_INS17_ILi1ELi4ELi3EEES1A_NSX_INS5_IJS1B_SG_EEENS5_IJSG_SC_EEEEEEENS4_39AutoVectorizingCopyWithAssumedAlignmentILi128EEENS4_14SM90_TMA_STOREES27_S29_S29_EEEvvEEEEvNT_6ParamsE:
[----:B------:R-:W1:Y:S01]  /*0000*/  LDC R1, c[0x0][0x37c] ;  /* 0x0000df00ff017b82 */ /* 0x000e620000000800 */
[----:B------:R-:W2:Y:S01]  /*0010*/  S2R R64, SR_TID.X ;  /* 0x0000000000407919 */ /* 0x000ea20000002100 */
[----:B------:R-:W3:Y:S06]  /*0020*/  LDCU.64 UR6, c[0x0][0x890] ;  /* 0x00011200ff0677ac */ /* 0x000eec0008000a00 */
[----:B------:R-:W4:Y:S01]  /*0030*/  S2UR UR37, SR_CgaCtaId ;  /* 0x00000000002579c3 */ /* 0x000f220000008800 */
[----:B------:R-:W-:Y:S02]  /*0040*/  PRMT R60, RZ, 0x7610, R60 ;  /* 0x00007610ff3c7816 */ /* 0x000fe4000000003c */
[----:B------:R-:W-:Y:S01]  /*0050*/  ELECT P1, URZ, PT ;  /* 0x0000000000ff782f */ /* 0x000fe20003820000 */
[----:B------:R-:W1:Y:S01]  /*0060*/  LDCU.64 UR40, c[0x0][0x358] ;  /* 0x00006b00ff2877ac */ /* 0x000e620008000a00 */
[----:B---3--:R-:W-:-:S04]  /*0070*/  UISETP.NE.U32.AND UP0, UPT, UR6, URZ, UPT ;  /* 0x000000ff0600728c */ /* 0x008fc8000bf05070 */
[----:B------:R-:W-:Y:S02]  /*0080*/  UISETP.NE.AND.EX UP0, UPT, UR7, URZ, UPT, UP0 ;  /* 0x000000ff0700728c */ /* 0x000fe4000bf05300 */
[----:B----4-:R-:W-:Y:S02]  /*0090*/  ULOP3.LUT UR5, UR37, 0x1, URZ, 0xc0, !UPT ;  /* 0x0000000125057892 */ /* 0x010fe4000f8ec0ff */
[----:B------:R-:W-:Y:S01]  /*00a0*/  ULOP3.LUT UR4, UR37, 0x1, URZ, 0x3c, !UPT ;  /* 0x0000000125047892 */ /* 0x000fe2000f8e3cff */
[----:B--2---:R-:W-:-:S05]  /*00b0*/  SHF.R.U32.HI R66, RZ, 0x5, R64 ;  /* 0x00000005ff427819 */ /* 0x004fca0000011640 */
[----:B------:R-:W2:Y:S02]  /*00c0*/  SHFL.IDX PT, R0, R66, RZ, 0x1f ;  /* 0x00001fff42007589 */ /* 0x000ea400000e0000 */
[----:B--2---:R-:W-:Y:S01]  /*00d0*/  R2UR UR10, R0 ;  /* 0x00000000000a72ca */ /* 0x004fe200000e0000 */
[----:B-1----:R-:W-:-:S14]  /*00e0*/  BRA.U UP0, `(.L_x_0) ;  /* 0x00000001002c7547 */ /* 0x002fdc000b800000 */
[----:B------:R-:W1:Y:S02]  /*00f0*/  LDCU.64 UR8, c[0x0][0x888] ;  /* 0x00011100ff0877ac */ /* 0x000e640008000a00 */
[----:B-1----:R-:W-:-:S04]  /*0100*/  UISETP.NE.U32.AND UP0, UPT, UR8, URZ, UPT ;  /* 0x000000ff0800728c */ /* 0x002fc8000bf05070 */
[----:B------:R-:W-:-:S09]  /*0110*/  UISETP.NE.AND.EX UP0, UPT, UR9, URZ, UPT, UP0 ;  /* 0x000000ff0900728c */ /* 0x000fd2000bf05300 */
[----:B------:R-:W-:Y:S05]  /*0120*/  BRA.U !UP0, `(.L_x_1) ;  /* 0x0000000108107547 */ /* 0x000fea000b800000 */
[----:B------:R-:W1:Y:S02]  /*0130*/  LDC.64 R34, c[0x0][0x888] ;  /* 0x00022200ff227b82 */ /* 0x000e640000000a00 */
[----:B-1----:R1:W5:Y:S01]  /*0140*/  LDG.E R34, desc[UR40][R34.64] ;  /* 0x0000002822227981 */ /* 0x002362000c1e1900 */
[----:B------:R-:W-:Y:S01]  /*0150*/  HFMA2 R60, -RZ, RZ, 0, 5.9604644775390625e-08 ;  /* 0x00000001ff3c7431 */ /* 0x000fe200000001ff */
[----:B------:R-:W-:Y:S05]  /*0160*/  BRA `(.L_x_0) ;  /* 0x00000000000c7947 */ /* 0x000fea0003800000 */
.L_x_1:
[----:B------:R-:W1:Y:S01]  /*0170*/  LDCU UR8, c[0x0][0x880] ;  /* 0x00011000ff0877ac */ /* 0x000e620008000800 */
[----:B------:R-:W-:Y:S01]  /*0180*/  HFMA2 R60, -RZ, RZ, 0, 5.9604644775390625e-08 ;  /* 0x00000001ff3c7431 */ /* 0x000fe200000001ff */
[----:B-1----:R-:W-:-:S07]  /*0190*/  MOV R34, UR8 ;  /* 0x0000000800227c02 */ /* 0x002fce0008000f00 */
.L_x_0:
[----:B------:R-:W2:Y:S02]  /*01a0*/  LDCU.64 UR8, c[0x0][0x8b0] ;  /* 0x00011600ff0877ac */ /* 0x000ea40008000a00 */
[----:B--2---:R-:W-:-:S04]  /*01b0*/  UISETP.NE.U32.AND UP0, UPT, UR8, URZ, UPT ;  /* 0x000000ff0800728c */ /* 0x004fc8000bf05070 */
[----:B------:R-:W-:-:S09]  /*01c0*/  UISETP.NE.AND.EX UP0, UPT, UR9, URZ, UPT, UP0 ;  /* 0x000000ff0900728c */ /* 0x000fd2000bf05300 */
[----:B------:R-:W-:Y:S05]  /*01d0*/  BRA.U UP0, `(.L_x_2) ;  /* 0x0000000100247547 */ /* 0x000fea000b800000 */
[----:B------:R-:W2:Y:S02]  /*01e0*/  LDCU.64 UR8, c[0x0][0x8a8] ;  /* 0x00011500ff0877ac */ /* 0x000ea40008000a00 */
[----:B--2---:R-:W-:-:S04]  /*01f0*/  UISETP.NE.U32.AND UP0, UPT, UR8, URZ, UPT ;  /* 0x000000ff0800728c */ /* 0x004fc8000bf05070 */
[----:B------:R-:W-:-:S09]  /*0200*/  UISETP.NE.AND.EX UP0, UPT, UR9, URZ, UPT, UP0 ;  /* 0x000000ff0900728c */ /* 0x000fd2000bf05300 */
[----:B------:R-:W-:Y:S05]  /*0210*/  BRA.U !UP0, `(.L_x_3) ;  /* 0x00000001080c7547 */ /* 0x000fea000b800000 */
[----:B------:R-:W2:Y:S02]  /*0220*/  LDC.64 R2, c[0x0][0x8a8] ;  /* 0x00022a00ff027b82 */ /* 0x000ea40000000a00 */
[----:B--2---:R2:W5:Y:S01]  /*0230*/  LDG.E R33, desc[UR40][R2.64] ;  /* 0x0000002802217981 */ /* 0x004562000c1e1900 */
[----:B------:R-:W-:Y:S05]  /*0240*/  BRA `(.L_x_2) ;  /* 0x0000000000087947 */ /* 0x000fea0003800000 */
.L_x_3:
[----:B------:R-:W2:Y:S02]  /*0250*/  LDCU UR8, c[0x0][0x8a0] ;  /* 0x00011400ff0877ac */ /* 0x000ea40008000800 */
[----:B--2---:R-:W-:Y:S02]  /*0260*/  MOV R33, UR8 ;  /* 0x0000000800217c02 */ /* 0x004fe40008000f00 */
.L_x_2:
[----:B------:R-:W-:Y:S01]  /*0270*/  IMAD.U32 R0, RZ, RZ, UR10 ;  /* 0x0000000aff007e24 */ /* 0x000fe2000f8e00ff */
[----:B------:R-:W-:Y:S04]  /*0280*/  BSSY.RECONVERGENT B0, `(.L_x_4) ;  /* 0x000000c000007945 */ /* 0x000fe80003800200 */
[C---:B------:R-:W-:Y:S02]  /*0290*/  ISETP.NE.OR P2, PT, R0.reuse, 0x1, !P1 ;  /* 0x000000010000780c */ /* 0x040fe40004f45670 */
[----:B------:R-:W-:-:S11]  /*02a0*/  ISETP.NE.OR P0, PT, R0, 0x3, !P1 ;  /* 0x000000030000780c */ /* 0x000fd60004f05670 */
[----:B------:R-:W-:Y:S05]  /*02b0*/  @P2 BRA `(.L_x_5) ;  /* 0x0000000000202947 */ /* 0x000fea0003800000 */
[----:B------:R-:W3:Y:S02]  /*02c0*/  LDCU.64 UR8, c[0x0][0x348] ;  /* 0x00006900ff0877ac */ /* 0x000ee40008000a00 */
[----:B---3--:R-:W-:Y:S02]  /*02d0*/  UIADD3 UR12, UP1, UPT, UR8, 0x80, URZ ;  /* 0x00000080080c7890 */ /* 0x008fe4000ff3e0ff */
[----:B------:R-:W-:Y:S02]  /*02e0*/  UIADD3 UR8, UP0, UPT, UR8, 0x180, URZ ;  /* 0x0000018008087890 */ /* 0x000fe4000ff1e0ff */
[----:B------:R-:W-:Y:S02]  /*02f0*/  UIADD3.X UR13, UPT, UPT, URZ, UR9, URZ, UP1, !UPT ;  /* 0x00000009ff0d7290 */ /* 0x000fe40008ffe4ff */
[----:B------:R-:W-:-:S07]  /*0300*/  UIADD3.X UR9, UPT, UPT, URZ, UR9, URZ, UP0, !UPT ;  /* 0x00000009ff097290 */ /* 0x000fce00087fe4ff */
[----:B------:R3:W-:Y:S02]  /*0310*/  UTMACCTL.PF [UR12] ;  /* 0x000000000c0079b9 */ /* 0x0007e40008040000 */
[----:B------:R3:W-:Y:S02]  /*0320*/  UTMACCTL.PF [UR8] ;  /* 0x00000000080079b9 */ /* 0x0007e40008040000 */
[----:B---3--:R-:W-:Y:S01]  /*0330*/  NOP ;  /* 0x0000000000007918 */ /* 0x008fe20000000000 */
.L_x_5:
[----:B------:R-:W-:Y:S05]  /*0340*/  BSYNC.RECONVERGENT B0 ;  /* 0x0000000000007941 */ /* 0x000fea0003800200 */
.L_x_4:
[----:B------:R-:W-:Y:S04]  /*0350*/  BSSY.RECONVERGENT B0, `(.L_x_6) ;  /* 0x000000a000007945 */ /* 0x000fe80003800200 */
        /* <DEDUP_REMOVED lines=9> */
.L_x_7:
[----:B------:R-:W-:Y:S05]  /*03f0*/  BSYNC.RECONVERGENT B0 ;  /* 0x0000000000007941 */ /* 0x000fea0003800200 */
.L_x_6:
[----:B------:R-:W3:Y:S01]  /*0400*/  LDCU.64 UR8, c[0x0][0x888] ;  /* 0x00011100ff0877ac */ /* 0x000ee20008000a00 */
[----:B------:R-:W-:Y:S02]  /*0410*/  UISETP.EQ.U32.AND UP1, UPT, UR6, URZ, UPT ;  /* 0x000000ff0600728c */ /* 0x000fe4000bf22070 */
[----:B------:R-:W-:Y:S02]  /*0420*/  UPLOP3.LUT UP5, UPT, UPT, UPT, UPT, 0x80, 0x8 ;  /* 0x000000000008789c */ /* 0x000fe40003faf070 */
[----:B---3--:R-:W-:-:S04]  /*0430*/  UISETP.NE.U32.AND UP0, UPT, UR8, URZ, UPT ;  /* 0x000000ff0800728c */ /* 0x008fc8000bf05070 */
[----:B------:R-:W-:-:S04]  /*0440*/  UISETP.NE.AND.EX UP0, UPT, UR9, URZ, UPT, UP0 ;  /* 0x000000ff0900728c */ /* 0x000fc8000bf05300 */
[----:B------:R-:W-:-:S04]  /*0450*/  UISETP.EQ.OR.EX UP2, UPT, UR7, URZ, !UP0, UP1 ;  /* 0x000000ff0700728c */ /* 0x000fc8000c742710 */
[----:B------:R-:W-:-:S05]  /*0460*/  UP2UR UR44, UPR, URZ, 0x4 ;  /* 0x00000004ff2c7883 */ /* 0x000fca0008000000 */
[----:B------:R-:W-:Y:S07]  /*0470*/  BRA.U !UP2, `(.L_x_8) ;  /* 0x000000010a207547 */ /* 0x000fee000b800000 */
[----:B------:R-:W-:Y:S01]  /*0480*/  UISETP.NE.U32.AND UP2, UPT, UR6, URZ, UPT ;  /* 0x000000ff0600728c */ /* 0x000fe2000bf45070 */
[----:B-----5:R-:W-:Y:S01]  /*0490*/  FSETP.NEU.AND P0, PT, R34, RZ, PT ;  /* 0x000000ff2200720b */ /* 0x020fe20003f0d000 */
[----:B------:R-:W-:Y:S02]  /*04a0*/  USEL UR6, URZ, 0xffffffff, UP0 ;  /* 0xffffffffff067887 */ /* 0x000fe40008000000 */
[----:B------:R-:W-:-:S10]  /*04b0*/  UISETP.NE.AND.EX UP2, UPT, UR7, URZ, UPT, UP2 ;  /* 0x000000ff0700728c */ /* 0x000fd4000bf45320 */
[----:B------:R-:W-:Y:S01]  /*04c0*/  VOTEU.ANY UP1, P0 ;  /* 0x0000000000ff7886 */ /* 0x000fe20000020100 */
[----:B------:R-:W-:-:S04]  /*04d0*/  @!UP2 USEL UR6, URZ, 0xffffffff, UP1 ;  /* 0xffffffffff06a887 */ /* 0x000fc80008800000 */
[----:B------:R-:W-:-:S04]  /*04e0*/  ULOP3.LUT UR6, UR6, 0x1, URZ, 0xc0, !UPT ;  /* 0x0000000106067892 */ /* 0x000fc8000f8ec0ff */
[----:B------:R-:W-:-:S11]  /*04f0*/  UISETP.NE.U32.AND UP5, UPT, UR6, 0x1, UPT ;  /* 0x000000010600788c */ /* 0x000fd6000bfa5070 */
.L_x_8:
[----:B------:R-:W3:Y:S01]  /*0500*/  SHFL.IDX PT, R0, R66, RZ, 0x1f ;  /* 0x00001fff42007589 */ /* 0x000ee200000e0000 */
[----:B------:R-:W-:-:S04]  /*0510*/  UISETP.NE.AND UP1, UPT, UR10, 0x2, UPT ;  /* 0x000000020a00788c */ /* 0x000fc8000bf25270 */
[----:B------:R-:W-:Y:S02]  /*0520*/  UISETP.EQ.AND UP2, UPT, UR5, URZ, !UP1 ;  /* 0x000000ff0500728c */ /* 0x000fe4000cf42270 */
[----:B------:R-:W-:-:S04]  /*0530*/  USEL UR7, URZ, 0x1, UP1 ;  /* 0x00000001ff077887 */ /* 0x000fc80008800000 */
[----:B------:R-:W-:Y:S02]  /*0540*/  PLOP3.LUT P5, PT, P1, PT, UP2, 0x80, 0x8 ;  /* 0x000000000008781c */ /* 0x000fe40000faf028 */
[----:B---3--:R-:W-:-:S13]  /*0550*/  ISETP.NE.AND P0, PT, R0, RZ, PT ;  /* 0x000000ff0000720c */ /* 0x008fda0003f05270 */
[----:B------:R-:W-:Y:S05]  /*0560*/  @P0 BRA `(.L_x_9) ;  /* 0x0000000000880947 */ /* 0x000fea0003800000 */
[----:B------:R-:W-:Y:S01]  /*0570*/  ELECT P0, URZ, PT ;  /* 0x0000000000ff782f */ /* 0x000fe20003800000 */
[----:B------:R-:W-:-:S12]  /*0580*/  BSSY.RECONVERGENT B0, `(.L_x_9) ;  /* 0x0000020000007945 */ /* 0x000fd80003800200 */
[----:B------:R-:W-:Y:S05]  /*0590*/  @!P0 BRA `(.L_x_10) ;  /* 0x0000000000788947 */ /* 0x000fea0003800000 */
[----:B------:R-:W-:Y:S01]  /*05a0*/  UMOV UR8, 0x400 ;  /* 0x0000040000087882 */ /* 0x000fe20000000000 */
[----:B------:R-:W-:Y:S01]  /*05b0*/  UMOV UR6, 0x1 ;  /* 0x0000000100067882 */ /* 0x000fe20000000000 */
[----:B------:R-:W-:Y:S02]  /*05c0*/  ULEA UR8, UR37, UR8, 0x18 ;  /* 0x0000000825087291 */ /* 0x000fe4000f8ec0ff */
[----:B------:R-:W-:-:S04]  /*05d0*/  UIADD3 UR12, UPT, UPT, -UR6, 0x100000, URZ ;  /* 0x00100000060c7890 */ /* 0x000fc8000fffe1ff */
[----:B------:R-:W-:Y:S02]  /*05e0*/  USHF.L.U32 UR13, UR12, 0xb, URZ ;  /* 0x0000000b0c0d7899 */ /* 0x000fe400080006ff */
[----:B------:R-:W-:Y:S01]  /*05f0*/  USHF.L.U32 UR12, UR12, 0x1, URZ ;  /* 0x000000010c0c7899 */ /* 0x000fe200080006ff */
[----:B------:R-:W3:Y:S11]  /*0600*/  FENCE.VIEW.ASYNC.S ;  /* 0x00000000000073c6 */ /* 0x000ef60000000000 */
[----:B---3--:R3:W4:Y:S01]  /*0610*/  SYNCS.EXCH.64 URZ, [UR8], UR12 ;  /* 0x0000000c08ff75b2 */ /* 0x0087220008000100 */
[----:B------:R3:W1:Y:S01]  /*0620*/  SYNCS.EXCH.64 URZ, [UR8+0x58], UR12 ;  /* 0x0000580c08ff75b2 */ /* 0x0006620008000100 */
        /* <DEDUP_REMOVED lines=19> */
[----:B------:R3:W1:Y:S02]  /*0760*/  SYNCS.EXCH.64 URZ, [UR8+0xa8], UR12 ;  /* 0x0000a80c08ff75b2 */ /* 0x0006640008000100 */
[----:B---3--:R-:W-:Y:S01]  /*0770*/  NOP ;  /* 0x0000000000007918 */ /* 0x008fe20000000000 */
.L_x_10:
[----:B------:R-:W-:Y:S05]  /*0780*/  BSYNC.RECONVERGENT B0 ;  /* 0x0000000000007941 */ /* 0x000fea0003800200 */
.L_x_9:
[----:B------:R-:W3:Y:S01]  /*0790*/  SHFL.IDX PT, R0, R66, RZ, 0x1f ;  /* 0x00001fff42007589 */ /* 0x000ee200000e0000 */
[----:B------:R-:W-:Y:S01]  /*07a0*/  NOP ;  /* 0x0000000000007918 */ /* 0x000fe20000000000 */
[----:B---3--:R-:W-:-:S13]  /*07b0*/  ISETP.NE.AND P0, PT, R0, 0x1, PT ;  /* 0x000000010000780c */ /* 0x008fda0003f05270 */
[----:B------:R-:W-:Y:S05]  /*07c0*/  @P0 BRA `(.L_x_11) ;  /* 0x00000000003c0947 */ /* 0x000fea0003800000 */
[----:B------:R-:W-:Y:S01]  /*07d0*/  UMOV UR9, 0x400 ;  /* 0x0000040000097882 */ /* 0x000fe20000000000 */
[----:B------:R-:W-:Y:S01]  /*07e0*/  UMOV UR8, 0x20 ;  /* 0x0000002000087882 */ /* 0x000fe20000000000 */
[----:B------:R-:W-:Y:S01]  /*07f0*/  UMOV UR6, 0x80 ;  /* 0x0000008000067882 */ /* 0x000fe20000000000 */
[----:B------:R-:W-:Y:S02]  /*0800*/  ULEA UR9, UR37, UR9, 0x18 ;  /* 0x0000000925097291 */ /* 0x000fe4000f8ec0ff */
[----:B------:R-:W-:-:S04]  /*0810*/  UIADD3 UR12, UPT, UPT, -UR8, 0x100000, URZ ;  /* 0x00100000080c7890 */ /* 0x000fc8000fffe1ff */
[----:B------:R-:W-:Y:S02]  /*0820*/  USHF.L.U32 UR13, UR12, 0xb, URZ ;  /* 0x0000000b0c0d7899 */ /* 0x000fe400080006ff */
[----:B------:R-:W-:Y:S02]  /*0830*/  USHF.L.U32 UR12, UR12, 0x1, URZ ;  /* 0x000000010c0c7899 */ /* 0x000fe400080006ff */
[----:B------:R-:W-:-:S04]  /*0840*/  UIADD3 UR14, UPT, UPT, -UR6, 0x100000, URZ ;  /* 0x00100000060e7890 */ /* 0x000fc8000fffe1ff */
[----:B------:R-:W-:Y:S02]  /*0850*/  USHF.L.U32 UR15, UR14, 0xb, URZ ;  /* 0x0000000b0e0f7899 */ /* 0x000fe400080006ff */
[----:B------:R-:W-:Y:S01]  /*0860*/  USHF.L.U32 UR14, UR14, 0x1, URZ ;  /* 0x000000010e0e7899 */ /* 0x000fe200080006ff */
[----:B------:R-:W-:Y:S01]  /*0870*/  ELECT P0, URZ, PT ;  /* 0x0000000000ff782f */ /* 0x000fe20003800000 */
[----:B------:R-:W3:Y:S02]  /*0880*/  FENCE.VIEW.ASYNC.S ;  /* 0x00000000000073c6 */ /* 0x000ee40000000000 */
[----:B---3--:R3:W1:Y:S08]  /*0890*/  SYNCS.EXCH.64 URZ, [UR9+0xb0], UR12 ;  /* 0x0000b00c09ff75b2 */ /* 0x0086700008000100 */
[----:B------:R3:W1:Y:S01]  /*08a0*/  SYNCS.EXCH.64 URZ, [UR9+0xb8], UR14 ;  /* 0x0000b80e09ff75b2 */ /* 0x0006620008000100 */
[----:B------:R-:W-:Y:S01]  /*08b0*/  NOP ;  /* 0x0000000000007918 */ /* 0x000fe20000000000 */
.L_x_11:
[----:B------:R-:W2:Y:S01]  /*08c0*/  SHFL.IDX PT, R0, R66, RZ, 0x1f ;  /* 0x00001fff42007589 */ /* 0x000ea200000e0000 */
[----:B------:R-:W-:Y:S01]  /*08d0*/  NOP ;  /* 0x0000000000007918 */ /* 0x000fe20000000000 */
[----:B--2---:R-:W-:-:S13]  /*08e0*/  ISETP.NE.AND P0, PT, R0, 0x3, PT ;  /* 0x000000030000780c */ /* 0x004fda0003f05270 */
[----:B------:R-:W-:Y:S05]  /*08f0*/  @P0 BRA `(.L_x_12) ;  /* 0x00000000002c0947 */ /* 0x000fea0003800000 */
[----:B------:R-:W-:Y:S01]  /*0900*/  UMOV UR8, 0x400 ;  /* 0x0000040000087882 */ /* 0x000fe20000000000 */
[----:B------:R-:W-:Y:S01]  /*0910*/  UMOV UR6, 0x20 ;  /* 0x0000002000067882 */ /* 0x000fe20000000000 */
[----:B------:R-:W-:Y:S02]  /*0920*/  ULEA UR8, UR37, UR8, 0x18 ;  /* 0x0000000825087291 */ /* 0x000fe4000f8ec0ff */
[----:B---3--:R-:W-:-:S04]  /*0930*/  UIADD3 UR12, UPT, UPT, -UR6, 0x100000, URZ ;  /* 0x00100000060c7890 */ /* 0x008fc8000fffe1ff */
[----:B------:R-:W-:Y:S02]  /*0940*/  USHF.L.U32 UR13, UR12, 0xb, URZ ;  /* 0x0000000b0c0d7899 */ /* 0x000fe400080006ff */
[----:B------:R-:W-:Y:S01]  /*0950*/  USHF.L.U32 UR12, UR12, 0x1, URZ ;  /* 0x000000010c0c7899 */ /* 0x000fe200080006ff */
[----:B------:R-:W-:Y:S01]  /*0960*/  ELECT P0, URZ, PT ;  /* 0x0000000000ff782f */ /* 0x000fe20003800000 */
[----:B------:R-:W2:Y:S10]  /*0970*/  FENCE.VIEW.ASYNC.S ;  /* 0x00000000000073c6 */ /* 0x000eb40000000000 */
[----:B--2---:R2:W3:Y:S01]  /*0980*/  SYNCS.EXCH.64 URZ, [UR8+0xc0], UR12 ;  /* 0x0000c00c08ff75b2 */ /* 0x0044e20008000100 */
[----:B------:R2:W1:Y:S01]  /*0990*/  SYNCS.EXCH.64 URZ, [UR8+0xc8], UR12 ;  /* 0x0000c80c08ff75b2 */ /* 0x0004620008000100 */
[----:B------:R-:W-:Y:S01]  /*09a0*/  NOP ;  /* 0x0000000000007918 */ /* 0x000fe20000000000 */
.L_x_12:
[----:B------:R-:W4:Y:S01]  /*09b0*/  SHFL.IDX PT, R0, R66, RZ, 0x1f ;  /* 0x00001fff42007589 */ /* 0x000f2200000e0000 */
[----:B------:R-:W-:Y:S01]  /*09c0*/  NOP ;  /* 0x0000000000007918 */ /* 0x000fe20000000000 */
[----:B----4-:R-:W-:-:S13]  /*09d0*/  ISETP.NE.AND P0, PT, R0, 0x4, PT ;  /* 0x000000040000780c */ /* 0x010fda0003f05270 */
[----:B------:R-:W-:Y:S05]  /*09e0*/  @P0 BRA `(.L_x_13) ;  /* 0x0000000000480947 */ /* 0x000fea0003800000 */
[----:B---3--:R-:W-:Y:S01]  /*09f0*/  UMOV UR9, 0x1e0 ;  /* 0x000001e000097882 */ /* 0x008fe20000000000 */
[----:B--2---:R-:W-:Y:S01]  /*0a00*/  UMOV UR8, 0x400 ;  /* 0x0000040000087882 */ /* 0x004fe20000000000 */
[----:B------:R-:W-:Y:S01]  /*0a10*/  USEL UR9, UR9, 0x1a0, UP5 ;  /* 0x000001a009097887 */ /* 0x000fe2000a800000 */
        /* <DEDUP_REMOVED lines=9> */
[----:B------:R-:W2:Y:S02]  /*0ab0*/  FENCE.VIEW.ASYNC.S ;  /* 0x00000000000073c6 */ /* 0x000ea40000000000 */
[----:B--2---:R4:W2:Y:S08]  /*0ac0*/  SYNCS.EXCH.64 URZ, [UR8+0xd0], UR12 ;  /* 0x0000d00c08ff75b2 */ /* 0x0048b00008000100 */
[----:B------:R4:W3:Y:S01]  /*0ad0*/  SYNCS.EXCH.64 URZ, [UR8+0xe0], UR14 ;  /* 0x0000e00e08ff75b2 */ /* 0x0008e20008000100 */
[----:B------:R4:W1:Y:S01]  /*0ae0*/  SYNCS.EXCH.64 URZ, [UR8+0xd8], UR12 ;  /* 0x0000d80c08ff75b2 */ /* 0x0008620008000100 */
[----:B------:R4:W1:Y:S02]  /*0af0*/  SYNCS.EXCH.64 URZ, [UR8+0xe8], UR14 ;  /* 0x0000e80e08ff75b2 */ /* 0x0008640008000100 */
[----:B----4-:R-:W-:Y:S01]  /*0b00*/  NOP ;  /* 0x0000000000007918 */ /* 0x010fe20000000000 */
.L_x_13:
[----:B------:R-:W4:Y:S01]  /*0b10*/  SHFL.IDX PT, R0, R66, RZ, 0x1f ;  /* 0x00001fff42007589 */ /* 0x000f2200000e0000 */
[----:B------:R-:W-:Y:S01]  /*0b20*/  NOP ;  /* 0x0000000000007918 */ /* 0x000fe20000000000 */
[----:B----4-:R-:W-:-:S13]  /*0b30*/  ISETP.NE.AND P0, PT, R0, 0x5, PT ;  /* 0x000000050000780c */ /* 0x010fda0003f05270 */
[----:B------:R-:W-:Y:S05]  /*0b40*/  @P0 BRA `(.L_x_14) ;  /* 0x0000000000540947 */ /* 0x000fea0003800000 */
[----:B---3--:R-:W-:Y:S01]  /*0b50*/  UMOV UR9, 0x400 ;  /* 0x0000040000097882 */ /* 0x008fe20000000000 */
[----:B--2---:R-:W-:Y:S01]  /*0b60*/  UMOV UR8, 0x1 ;  /* 0x0000000100087882 */ /* 0x004fe20000000000 */
        /* <DEDUP_REMOVED lines=13> */
[----:B------:R4:W1:Y:S01]  /*0c40*/  SYNCS.EXCH.64 URZ, [UR9+0x118], UR14 ;  /* 0x0001180e09ff75b2 */ /* 0x0008620008000100 */
[----:B------:R4:W1:Y:S01]  /*0c50*/  SYNCS.EXCH.64 URZ, [UR9+0x100], UR12 ;  /* 0x0001000c09ff75b2 */ /* 0x0008620008000100 */
[----:B------:R4:W1:Y:S01]  /*0c60*/  SYNCS.EXCH.64 URZ, [UR9+0x120], UR14 ;  /* 0x0001200e09ff75b2 */ /* 0x0008620008000100 */
[----:B------:R4:W1:Y:S01]  /*0c70*/  SYNCS.EXCH.64 URZ, [UR9+0x108], UR12 ;  /* 0x0001080c09ff75b2 */ /* 0x0008620008000100 */
[----:B------:R4:W1:Y:S02]  /*0c80*/  SYNCS.EXCH.64 URZ, [UR9+0x128], UR14 ;  /* 0x0001280e09ff75b2 */ /* 0x0008640008000100 */
[----:B----4-:R-:W-:Y:S01]  /*0c90*/  NOP ;  /* 0x0000000000007918 */ /* 0x010fe20000000000 */
.L_x_14:
[----:B------:R-:W4:Y:S01]  /*0ca0*/  SHFL.IDX PT, R0, R66, RZ, 0x1f ;  /* 0x00001fff42007589 */ /* 0x000f2200000e0000 */
[----:B------:R-:W-:Y:S01]  /*0cb0*/  ISETP.NE.OR P1, PT, RZ, UR10, !P1 ;  /* 0x0000000aff007c0c */ /* 0x000fe2000cf25670 */
[----:B------:R-:W-:Y:S01]  /*0cc0*/  NOP ;  /* 0x0000000000007918 */ /* 0x000fe20000000000 */
[----:B----4-:R-:W-:-:S13]  /*0cd0*/  ISETP.NE.AND P0, PT, R0, 0x3, PT ;  /* 0x000000030000780c */ /* 0x010fda0003f05270 */
[----:B------:R-:W-:Y:S05]  /*0ce0*/  @P0 BRA `(.L_x_15) ;  /* 0x0000000000340947 */ /* 0x000fea0003800000 */
[----:B--2---:R-:W-:Y:S01]  /*0cf0*/  UMOV UR8, 0x400 ;  /* 0x0000040000087882 */ /* 0x004fe20000000000 */
[----:B------:R-:W-:Y:S01]  /*0d00*/  UMOV UR6, 0x20 ;  /* 0x0000002000067882 */ /* 0x000fe20000000000 */
[----:B------:R-:W-:Y:S02]  /*0d10*/  ULEA UR8, UR37, UR8, 0x18 ;  /* 0x0000000825087291 */ /* 0x000fe4000f8ec0ff */
[----:B---3--:R-:W-:-:S04]  /*0d20*/  UIADD3 UR12, UPT, UPT, -UR6, 0x100000, URZ ;  /* 0x00100000060c7890 */ /* 0x008fc8000fffe1ff */
[----:B------:R-:W-:Y:S02]  /*0d30*/  USHF.L.U32 UR13, UR12, 0xb, URZ ;  /* 0x0000000b0c0d7899 */ /* 0x000fe400080006ff */
[----:B------:R-:W-:Y:S01]  /*0d40*/  USHF.L.U32 UR12, UR12, 0x1, URZ ;  /* 0x000000010c0c7899 */ /* 0x000fe200080006ff */
[----:B------:R-:W-:Y:S01]  /*0d50*/  ELECT P0, URZ, PT ;  /* 0x0000000000ff782f */ /* 0x000fe20003800000 */
[----:B------:R-:W2:Y:S10]  /*0d60*/  FENCE.VIEW.ASYNC.S ;  /* 0x00000000000073c6 */ /* 0x000eb40000000000 */
[----:B--2---:R4:W2:Y:S01]  /*0d70*/  SYNCS.EXCH.64 URZ, [UR8+0x130], UR12 ;  /* 0x0001300c08ff75b2 */ /* 0x0048a20008000100 */
[----:B------:R4:W3:Y:S01]  /*0d80*/  SYNCS.EXCH.64 URZ, [UR8+0x140], UR12 ;  /* 0x0001400c08ff75b2 */ /* 0x0008e20008000100 */
[----:B------:R4:W1:Y:S01]  /*0d90*/  SYNCS.EXCH.64 URZ, [UR8+0x138], UR12 ;  /* 0x0001380c08ff75b2 */ /* 0x0008620008000100 */
[----:B------:R4:W1:Y:S02]  /*0da0*/  SYNCS.EXCH.64 URZ, [UR8+0x148], UR12 ;  /* 0x0001480c08ff75b2 */ /* 0x0008640008000100 */
[----:B----4-:R-:W-:Y:S01]  /*0db0*/  NOP ;  /* 0x0000000000007918 */ /* 0x010fe20000000000 */
.L_x_15:
[----:B------:R-:W-:Y:S01]  /*0dc0*/  VOTEU.ALL UP1, P1 ;  /* 0x0000000000ff7886 */ /* 0x000fe20000820000 */
[----:B--2---:R-:W2:Y:S01]  /*0dd0*/  LDCU UR8, c[0x0][0x36c] ;  /* 0x00006d80ff0877ac */ /* 0x004ea20008000800 */
[----:B------:R-:W-:Y:S01]  /*0de0*/  NOP ;  /* 0x0000000000007918 */ /* 0x000fe20000000000 */
[----:B------:R-:W-:Y:S01]  /*0df0*/  LOP3.LUT R10, R64, 0x1f, RZ, 0xc0, !PT ;  /* 0x0000001f400a7812 */ /* 0x000fe200078ec0ff */
[----:B---3--:R-:W-:Y:S01]  /*0e00*/  UMOV UR12, 0x20 ;  /* 0x00000020000c7882 */ /* 0x008fe20000000000 */
[----:B------:R-:W-:Y:S01]  /*0e10*/  @!UP1 UMOV UR6, 0x400 ;  /* 0x0000040000069882 */ /* 0x000fe20000000000 */
[----:B------:R-:W-:-:S04]  /*0e20*/  @!UP1 UIADD3 UR12, UPT, UPT, -UR12, 0x100000, URZ ;  /* 0x001000000c0c9890 */ /* 0x000fc8000fffe1ff */
[----:B------:R-:W-:Y:S02]  /*0e30*/  @!UP1 USHF.L.U32 UR13, UR12, 0xb, URZ ;  /* 0x0000000b0c0d9899 */ /* 0x000fe400080006ff */
[----:B------:R-:W-:Y:S02]  /*0e40*/  @!UP1 USHF.L.U32 UR12, UR12, 0x1, URZ ;  /* 0x000000010c0c9899 */ /* 0x000fe400080006ff */
[----:B------:R-:W-:Y:S01]  /*0e50*/  @!UP1 ULEA UR6, UR37, UR6, 0x18 ;  /* 0x0000000625069291 */ /* 0x000fe2000f8ec0ff */
[----:B------:R-:W-:Y:S01]  /*0e60*/  VOTEU.ALL UP1, P1 ;  /* 0x0000000000ff7886 */ /* 0x000fe20000820000 */
[----:B------:R-:W-:Y:S01]  /*0e70*/  UISETP.NE.AND UP4, UPT, UR10, URZ, UPT ;  /* 0x000000ff0a00728c */ /* 0x000fe2000bf85270 */
[----:B------:R-:W3:Y:S09]  /*0e80*/  FENCE.VIEW.ASYNC.S ;  /* 0x00000000000073c6 */ /* 0x000ef20000000000 */
[----:B---3--:R3:W4:Y:S01]  /*0e90*/  @!UP1 SYNCS.EXCH.64 URZ, [UR6+0x150], UR12 ;  /* 0x0001500c06ff95b2 */ /* 0x0087220008000100 */
[----:B--2---:R-:W-:-:S09]  /*0ea0*/  UISETP.EQ.U32.AND UP1, UPT, UR8, 0x1, UPT ;  /* 0x000000010800788c */ /* 0x004fd2000bf22070 */
[----:B------:R-:W-:Y:S05]  /*0eb0*/  BRA.U !UP1, `(.L_x_16) ;  /* 0x0000000109087547 */ /* 0x000fea000b800000 */
[----:B-1--4-:R-:W-:Y:S01]  /*0ec0*/  UCGABAR_ARV ;  /* 0x00000000000079c7 */ /* 0x012fe20008000000 */
[----:B------:R-:W-:Y:S05]  /*0ed0*/  BRA `(.L_x_17) ;  /* 0x0000000000047947 */ /* 0x000fea0003800000 */
.L_x_16:
[----:B-1--4-:R-:W-:Y:S01]  /*0ee0*/  NOP ;  /* 0x0000000000007918 */ /* 0x012fe20000000000 */
.L_x_17:
[----:B------:R-:W1:Y:S01]  /*0ef0*/  S2R R59, SR_CTAID.Y ;  /* 0x00000000003b7919 */ /* 0x000e620000002600 */
[----:B------:R-:W-:-:S05]  /*0f00*/  CS2R.32 R58, SR_CgaSize ;  /* 0x00000000003a7805 */ /* 0x000fca0000008a00 */
[----:B------:R-:W-:-:S05]  /*0f10*/  IMAD R58, R58, -0xa0, RZ ;  /* 0xffffff603a3a7824 */ /* 0x000fca00078e02ff */
[----:B---3--:R-:W-:-:S14]  /*0f20*/  R2UR UR6, R58 ;  /* 0x000000003a0672ca */ /* 0x008fdc00000e0000 */
[----:B------:R-:W2:Y:S01]  /*0f30*/  LDCU UR6, c[0x0][UR6+0x2b4] ;  /* 0x00005680060677ac */ /* 0x000ea20008000800 */
[----:B------:R-:W-:-:S05]  /*0f40*/  CS2R.32 R0, SR_CgaSize ;  /* 0x0000000000007805 */ /* 0x000fca0000008a00 */
[----:B------:R-:W-:-:S06]  /*0f50*/  IMAD R0, R0, -0xa0, RZ ;  /* 0xffffff6000007824 */ /* 0x000fcc00078e02ff */
[----:B------:R-:W3:Y:S01]  /*0f60*/  LDC R0, c[0x0][R0+0x2a4] ;  /* 0x0000a90000007b82 */ /* 0x000ee20000000800 */
[----:B------:R-:W-:Y:S01]  /*0f70*/  PRMT R8, RZ, 0x7610, R8 ;  /* 0x00007610ff087816 */ /* 0x000fe20000000008 */
[----:B------:R-:W4:Y:S01]  /*0f80*/  S2R R9, SR_CTAID.X ;  /* 0x0000000000097919 */ /* 0x000f220000002500 */
[----:B------:R-:W-:-:S05]  /*0f90*/  CS2R.32 R58, SR_CgaSize ;  /* 0x00000000003a7805 */ /* 0x000fca0000008a00 */
[----:B------:R-:W-:-:S05]  /*0fa0*/  IMAD R58, R58, -0xa0, RZ ;  /* 0xffffff603a3a7824 */ /* 0x000fca00078e02ff */
[----:B------:R-:W-:-:S14]  /*0fb0*/  R2UR UR8, R58 ;  /* 0x000000003a0872ca */ /* 0x000fdc00000e0000 */
[----:B------:R-:W3:Y:S01]  /*0fc0*/  LDCU UR8, c[0x0][UR8+0x2b0] ;  /* 0x00005600080877ac */ /* 0x000ee20008000800 */
[----:B------:R-:W-:Y:S01]  /*0fd0*/  UISETP.NE.AND UP2, UPT, UR10, 0x2, UPT ;  /* 0x000000020a00788c */ /* 0x000fe2000bf45270 */
[----:B------:R-:W2:Y:S01]  /*0fe0*/  LDC R11, c[0x0][0xb24] ;  /* 0x0002c900ff0b7b82 */ /* 0x000ea20000000800 */
[----:B------:R-:W-:-:S05]  /*0ff0*/  CS2R.32 R2, SR_CgaSize ;  /* 0x0000000000027805 */ /* 0x000fca0000008a00 */
[----:B------:R-:W-:-:S06]  /*1000*/  IMAD R2, R2, -0xa0, RZ ;  /* 0xffffff6002027824 */ /* 0x000fcc00078e02ff */
[----:B------:R-:W3:Y:S08]  /*1010*/  LDC R2, c[0x0][R2+0x2a0] ;  /* 0x0000a80002027b82 */ /* 0x000ef00000000800 */
[----:B------:R-:W3:Y:S01]  /*1020*/  LDC R26, c[0x0][0xb24] ;  /* 0x0002c900ff1a7b82 */ /* 0x000ee20000000800 */
[----:B-1----:R-:W-:-:S07]  /*1030*/  I2FP.F32.U32 R56, R59 ;  /* 0x0000003b00387245 */ /* 0x002fce0000201000 */
[----:B------:R-:W1:Y:S01]  /*1040*/  S2UR UR36, SR_CTAID.Z ;  /* 0x00000000002479c3 */ /* 0x000e620000002700 */
[----:B--2---:R-:W-:Y:S01]  /*1050*/  ISETP.GE.AND P0, PT, R11, 0x1, PT ;  /* 0x000000010b00780c */ /* 0x004fe20003f06270 */
[----:B----4-:R-:W-:Y:S01]  /*1060*/  IMAD.MOV.U32 R58, RZ, RZ, R9 ;  /* 0x000000ffff3a7224 */ /* 0x010fe200078e0009 */
[----:B------:R-:W-:Y:S01]  /*1070*/  I2FP.F32.U32 R57, R9 ;  /* 0x0000000900397245 */ /* 0x000fe20000201000 */
[----:B------:R-:W-:Y:S01]  /*1080*/  FMUL R56, R56, UR6 ;  /* 0x0000000638387c20 */ /* 0x000fe20008400000 */
[----:B------:R-:W2:Y:S03]  /*1090*/  LDCU UR6, c[0x0][0xb30] ;  /* 0x00016600ff0677ac */ /* 0x000ea60008000800 */
[----:B---3--:R-:W-:Y:S02]  /*10a0*/  FMUL R57, R57, UR8 ;  /* 0x0000000839397c20 */ /* 0x008fe40008400000 */
[----:B------:R-:W3:Y:S08]  /*10b0*/  F2I.U32.TRUNC.NTZ R56, R56 ;  /* 0x0000003800387305 */ /* 0x000ef0000020f000 */
[----:B------:R-:W4:Y:S01]  /*10c0*/  F2I.U32.TRUNC.NTZ R57, R57 ;  /* 0x0000003900397305 */ /* 0x000f22000020f000 */
[----:B--2---:R-:W-:Y:S01]  /*10d0*/  UISETP.NE.AND UP3, UPT, UR6, 0x1, UPT ;  /* 0x000000010600788c */ /* 0x004fe2000bf65270 */
[----:B---3--:R-:W-:-:S05]  /*10e0*/  IADD3 R56, PT, PT, -R56, RZ, RZ ;  /* 0x000000ff38387210 */ /* 0x008fca0007ffe1ff */
[----:B------:R-:W-:Y:S01]  /*10f0*/  IMAD R56, R0, R56, R59 ;  /* 0x0000003800387224 */ /* 0x000fe200078e023b */
[----:B------:R-:W-:Y:S01]  /*1100*/  PRMT R0, RZ, 0x7610, R0 ;  /* 0x00007610ff007816 */ /* 0x000fe20000000000 */
[----:B----4-:R-:W-:-:S04]  /*1110*/  IMAD.MOV R57, RZ, RZ, -R57 ;  /* 0x000000ffff397224 */ /* 0x010fc800078e0a39 */
[----:B------:R-:W-:Y:S01]  /*1120*/  IMAD R57, R2, R57, R9 ;  /* 0x0000003902397224 */ /* 0x000fe200078e0209 */
[----:B-1----:R-:W-:Y:S06]  /*1130*/  BRA.U UP4, `(.L_x_18) ;  /* 0x0000000104247547 */ /* 0x002fec000b800000 */
[----:B------:R-:W-:Y:S01]  /*1140*/  ISETP.NE.AND P1, PT, R56, RZ, PT ;  /* 0x000000ff3800720c */ /* 0x000fe20003f25270 */
[----:B------:R-:W-:Y:S01]  /*1150*/  IMAD.MOV.U32 R0, RZ, RZ, 0x3 ;  /* 0x00000003ff007424 */ /* 0x000fe200078e00ff */
[C---:B------:R-:W-:Y:S02]  /*1160*/  LOP3.LUT R2, R57.reuse, 0xfffffffe, RZ, 0xc0, !PT ;  /* 0xfffffffe39027812 */ /* 0x040fe400078ec0ff */
[----:B------:R-:W-:Y:S02]  /*1170*/  ISETP.LT.U32.OR P1, PT, R57, 0x2, !P1 ;  /* 0x000000023900780c */ /* 0x000fe40004f21470 */
[----:B------:R-:W-:Y:S02]  /*1180*/  SHF.L.U32 R0, R0, R2, RZ ;  /* 0x0000000200007219 */ /* 0x000fe400000006ff */
[----:B------:R-:W-:Y:S02]  /*1190*/  SEL R4, RZ, 0x1, !P1 ;  /* 0x00000001ff047807 */ /* 0x000fe40004800000 */
[----:B------:R-:W-:-:S05]  /*11a0*/  SEL R3, RZ, 0x2, !P1 ;  /* 0x00000002ff037807 */ /* 0x000fca0004800000 */
[----:B------:R-:W-:-:S05]  /*11b0*/  IMAD.IADD R3, R4, 0x1, R3 ;  /* 0x0000000104037824 */ /* 0x000fca00078e0203 */
[----:B------:R-:W-:Y:S02]  /*11c0*/  PRMT R8, R3, 0x7610, R8 ;  /* 0x0000761003087816 */ /* 0x000fe40000000008 */
.L_x_18:
[----:B------:R-:W-:Y:S05]  /*11d0*/  @!P0 BRA `(.L_x_19) ;  /* 0x0000000000b88947 */ /* 0x000fea0003800000 */
[----:B------:R-:W1:Y:S01]  /*11e0*/  LDC.64 R4, c[0x0][0xb18] ;  /* 0x0002c600ff047b82 */ /* 0x000e620000000a00 */
[----:B------:R-:W-:-:S07]  /*11f0*/  ISETP.NE.AND P0, PT, R11, 0x1, PT ;  /* 0x000000010b00780c */ /* 0x000fce0003f05270 */
[----:B------:R-:W2:Y:S08]  /*1200*/  LDC R58, c[0x0][0xb0c] ;  /* 0x0002c300ff3a7b82 */ /* 0x000eb00000000800 */
[----:B------:R-:W3:Y:S08]  /*1210*/  LDC R14, c[0x0][0x370] ;  /* 0x0000dc00ff0e7b82 */ /* 0x000ef00000000800 */
[----:B------:R-:W4:Y:S01]  /*1220*/  LDC R13, c[0x0][0x374] ;  /* 0x0000dd00ff0d7b82 */ /* 0x000f220000000800 */
[----:B-1----:R-:W-:-:S07]  /*1230*/  ISETP.NE.AND P1, PT, R4, 0x1, PT ;  /* 0x000000010400780c */ /* 0x002fce0003f25270 */
[----:B------:R-:W3:Y:S01]  /*1240*/  LDC.64 R6, c[0x0][0xb10] ;  /* 0x0002c400ff067b82 */ /* 0x000ee20000000a00 */
[----:B--2---:R-:W-:-:S07]  /*1250*/  ISETP.NE.AND P2, PT, R58, 0x1, PT ;  /* 0x000000013a00780c */ /* 0x004fce0003f45270 */
[----:B------:R-:W1:Y:S08]  /*1260*/  LDC R12, c[0x0][0xb20] ;  /* 0x0002c800ff0c7b82 */ /* 0x000e700000000800 */
[----:B------:R-:W2:Y:S01]  /*1270*/  LDC.64 R2, c[0x0][0xb28] ;  /* 0x0002ca00ff027b82 */ /* 0x000ea20000000a00 */
[----:B----4-:R-:W-:-:S04]  /*1280*/  IMAD.HI.U32 R15, R13, R5, RZ ;  /* 0x000000050d0f7227 */ /* 0x010fc800078e00ff */
[----:B------:R-:W-:-:S04]  /*1290*/  IMAD.HI.U32 R5, R59, R5, RZ ;  /* 0x000000053b057227 */ /* 0x000fc800078e00ff */
[----:B---3--:R-:W-:-:S05]  /*12a0*/  IMAD.HI.U32 R16, R14, R6, RZ ;  /* 0x000000060e107227 */ /* 0x008fca00078e00ff */
[-C--:B------:R-:W-:Y:S01]  /*12b0*/  @P2 SHF.R.U32.HI R14, RZ, R7.reuse, R16 ;  /* 0x00000007ff0e2219 */ /* 0x080fe20000011610 */
[----:B------:R-:W-:Y:S01]  /*12c0*/  IMAD.HI.U32 R16, R9, R6, RZ ;  /* 0x0000000609107227 */ /* 0x000fe200078e00ff */
[-C--:B-1----:R-:W-:Y:S02]  /*12d0*/  @P1 SHF.R.U32.HI R13, RZ, R12.reuse, R15 ;  /* 0x0000000cff0d1219 */ /* 0x082fe4000001160f */
[----:B------:R-:W-:Y:S02]  /*12e0*/  SHF.R.U32.HI R5, RZ, R12, R5 ;  /* 0x0000000cff057219 */ /* 0x000fe40000011605 */
[----:B------:R-:W-:Y:S02]  /*12f0*/  SHF.R.U32.HI R16, RZ, R7, R16 ;  /* 0x00000007ff107219 */ /* 0x000fe40000011610 */
[----:B------:R-:W-:Y:S01]  /*1300*/  SEL R5, R59, R5, !P1 ;  /* 0x000000053b057207 */ /* 0x000fe20004800000 */
[----:B--2---:R-:W-:Y:S01]  /*1310*/  IMAD.HI.U32 R15, R13, R2, RZ ;  /* 0x000000020d0f7227 */ /* 0x004fe200078e00ff */
[----:B------:R-:W-:-:S03]  /*1320*/  SEL R16, R9, R16, !P2 ;  /* 0x0000001009107207 */ /* 0x000fc60005000000 */
[----:B------:R-:W-:Y:S01]  /*1330*/  IMAD.HI.U32 R6, R14, R2, RZ ;  /* 0x000000020e067227 */ /* 0x000fe200078e00ff */
[----:B------:R-:W-:-:S04]  /*1340*/  @P0 SHF.R.U32.HI R13, RZ, R3, R15 ;  /* 0x00000003ff0d0219 */ /* 0x000fc8000001160f */
[----:B------:R-:W-:Y:S01]  /*1350*/  @P0 SHF.R.U32.HI R14, RZ, R3, R6 ;  /* 0x00000003ff0e0219 */ /* 0x000fe20000011606 */
[----:B------:R-:W-:-:S04]  /*1360*/  IMAD R13, R13, R11, RZ ;  /* 0x0000000b0d0d7224 */ /* 0x000fc800078e02ff */
[----:B------:R-:W-:Y:S01]  /*1370*/  IMAD R6, R14, R11, RZ ;  /* 0x0000000b0e067224 */ /* 0x000fe200078e02ff */
[----:B------:R-:W-:-:S04]  /*1380*/  ISETP.GE.AND P1, PT, R5, R13, PT ;  /* 0x0000000d0500720c */ /* 0x000fc80003f26270 */
[----:B------:R-:W-:Y:S01]  /*1390*/  ISETP.GE.OR P1, PT, R16, R6, P1 ;  /* 0x000000061000720c */ /* 0x000fe20000f26670 */
[----:B------:R-:W-:-:S05]  /*13a0*/  IMAD.HI.U32 R6, R5, R2, RZ ;  /* 0x0000000205067227 */ /* 0x000fca00078e00ff */
[----:B------:R-:W-:-:S04]  /*13b0*/  SHF.R.U32.HI R6, RZ, R3, R6 ;  /* 0x00000003ff067219 */ /* 0x000fc80000011606 */
[----:B------:R-:W-:-:S03]  /*13c0*/  SEL R6, R5, R6, !P0 ;  /* 0x0000000605067207 */ /* 0x000fc60004000000 */
[----:B------:R-:W-:Y:S01]  /*13d0*/  @!P1 IMAD.HI.U32 R7, R16, R2, RZ ;  /* 0x0000000210079227 */ /* 0x000fe200078e00ff */
[----:B------:R-:W-:-:S04]  /*13e0*/  IADD3 R2, PT, PT, -R6, RZ, RZ ;  /* 0x000000ff06027210 */ /* 0x000fc80007ffe1ff */
[----:B------:R-:W-:Y:S01]  /*13f0*/  @!P1 SHF.R.U32.HI R3, RZ, R3, R7 ;  /* 0x00000003ff039219 */ /* 0x000fe20000011607 */
[----:B------:R-:W-:Y:S01]  /*1400*/  IMAD R2, R11, R2, R5 ;  /* 0x000000020b027224 */ /* 0x000fe200078e0205 */
[----:B------:R-:W-:Y:S02]  /*1410*/  IADD3 R7, PT, PT, -R5, RZ, RZ ;  /* 0x000000ff05077210 */ /* 0x000fe40007ffe1ff */
[----:B------:R-:W-:-:S03]  /*1420*/  @!P1 SEL R3, R16, R3, !P0 ;  /* 0x0000000310039207 */ /* 0x000fc60004000000 */
[----:B------:R-:W-:Y:S02]  /*1430*/  IMAD R7, R4, R7, R59 ;  /* 0x0000000704077224 */ /* 0x000fe400078e023b */
[--C-:B------:R-:W-:Y:S02]  /*1440*/  @!P1 IMAD.IADD R6, R6, 0x1, -R3.reuse ;  /* 0x0000000106069824 */ /* 0x100fe400078e0a03 */
[----:B------:R-:W-:Y:S01]  /*1450*/  @!P1 IMAD R3, R2, R14, R3 ;  /* 0x0000000e02039224 */ /* 0x000fe200078e0203 */
[----:B------:R-:W-:Y:S01]  /*1460*/  IADD3 R2, PT, PT, -R16, RZ, RZ ;  /* 0x000000ff10027210 */ /* 0x000fe20007ffe1ff */
[----:B------:R-:W-:Y:S02]  /*1470*/  @!P1 IMAD R5, R6, R11, R16 ;  /* 0x0000000b06059224 */ /* 0x000fe400078e0210 */
[----:B------:R-:W-:Y:S02]  /*1480*/  @!P1 IMAD.MOV.U32 R16, RZ, RZ, R3 ;  /* 0x000000ffff109224 */ /* 0x000fe400078e0003 */
[----:B------:R-:W-:-:S02]  /*1490*/  IMAD R2, R58, R2, R9 ;  /* 0x000000023a027224 */ /* 0x000fc400078e0209 */
[----:B------:R-:W-:Y:S02]  /*14a0*/  IMAD R59, R5, R4, R7 ;  /* 0x00000004053b7224 */ /* 0x000fe400078e0207 */
[----:B------:R-:W-:Y:S02]  /*14b0*/  IMAD R58, R16, R58, R2 ;  /* 0x0000003a103a7224 */ /* 0x000fe400078e0202 */
.L_x_19:
[----:B------:R-:W-:Y:S05]  /*14c0*/  BRA.U UP3, `(.L_x_20) ;  /* 0x0000000103407547 */ /* 0x000fea000b800000 */
[----:B------:R-:W1:Y:S08]  /*14d0*/  LDC.64 R4, c[0x0][0xb10] ;  /* 0x0002c400ff047b82 */ /* 0x000e700000000a00 */
[----:B------:R-:W2:Y:S08]  /*14e0*/  LDC.64 R2, c[0x0][0xb18] ;  /* 0x0002c600ff027b82 */ /* 0x000eb00000000a00 */
[----:B------:R-:W3:Y:S08]  /*14f0*/  LDC R6, c[0x0][0xb20] ;  /* 0x0002c800ff067b82 */ /* 0x000ef00000000800 */
[----:B------:R-:W4:Y:S01]  /*1500*/  LDC R7, c[0x0][0xb0c] ;  /* 0x0002c300ff077b82 */ /* 0x000f220000000800 */
[----:B-1----:R-:W-:-:S05]  /*1510*/  IMAD.HI.U32 R4, R58, R4, RZ ;  /* 0x000000043a047227 */ /* 0x002fca00078e00ff */
[----:B------:R-:W-:Y:S01]  /*1520*/  SHF.R.U32.HI R4, RZ, R5, R4 ;  /* 0x00000005ff047219 */ /* 0x000fe20000011604 */
[----:B--2---:R-:W-:Y:S01]  /*1530*/  IMAD.HI.U32 R3, R59, R3, RZ ;  /* 0x000000033b037227 */ /* 0x004fe200078e00ff */
[----:B------:R-:W-:-:S04]  /*1540*/  ISETP.NE.AND P0, PT, R2, 0x1, PT ;  /* 0x000000010200780c */ /* 0x000fc80003f05270 */
[----:B---3--:R-:W-:-:S04]  /*1550*/  SHF.R.U32.HI R3, RZ, R6, R3 ;  /* 0x00000006ff037219 */ /* 0x008fc80000011603 */
[----:B------:R-:W-:Y:S02]  /*1560*/  SEL R3, R59, R3, !P0 ;  /* 0x000000033b037207 */ /* 0x000fe40004000000 */
[----:B----4-:R-:W-:-:S04]  /*1570*/  ISETP.NE.AND P1, PT, R7, 0x1, PT ;  /* 0x000000010700780c */ /* 0x010fc80003f25270 */
[----:B------:R-:W-:-:S05]  /*1580*/  SEL R5, R58, R4, !P1 ;  /* 0x000000043a057207 */ /* 0x000fca0004800000 */
[----:B------:R-:W-:Y:S02]  /*1590*/  IMAD.IADD R4, R3, 0x1, -R5 ;  /* 0x0000000103047824 */ /* 0x000fe400078e0a05 */
[----:B------:R-:W-:Y:S02]  /*15a0*/  IMAD.IADD R3, R5, 0x1, -R3 ;  /* 0x0000000105037824 */ /* 0x000fe400078e0a03 */
[----:B------:R-:W-:Y:S02]  /*15b0*/  IMAD R58, R4, R7, R58 ;  /* 0x00000007043a7224 */ /* 0x000fe400078e023a */
[----:B------:R-:W-:Y:S02]  /*15c0*/  IMAD R59, R3, R2, R59 ;  /* 0x00000002033b7224 */ /* 0x000fe400078e023b */
.L_x_20:
[----:B------:R-:W-:Y:S05]  /*15d0*/  BRA.U !UP1, `(.L_x_21) ;  /* 0x00000001090c7547 */ /* 0x000fea000b800000 */
[----:B------:R-:W-:Y:S01]  /*15e0*/  UCGABAR_WAIT ;  /* 0x0000000000007dc7 */ /* 0x000fe20008000000 */
[----:B------:R-:W-:Y:S01]  /*15f0*/  CCTL.IVALL ;  /* 0x00000000ff00798f */ /* 0x000fe20002000000 */
[----:B------:R-:W-:Y:S05]  /*1600*/  BRA `(.L_x_22) ;  /* 0x0000000000047947 */ /* 0x000fea0003800000 */
.L_x_21:
[----:B------:R-:W-:Y:S06]  /*1610*/  BAR.SYNC.DEFER_BLOCKING 0x0 ;  /* 0x0000000000007b1d */ /* 0x000fec0000010000 */
.L_x_22:
[----:B------:R-:W-:Y:S05]  /*1620*/  BRA.U UP2, `(.L_x_23) ;  /* 0x0000001902087547 */ /* 0x000fea000b800000 */
[----:B------:R-:W1:Y:S01]  /*1630*/  LDCU UR15, c[0x0][0x38c] ;  /* 0x00007180ff0f77ac */ /* 0x000e620008000800 */
[----:B------:R-:W2:Y:S01]  /*1640*/  LDC R8, c[0x0][0x370] ;  /* 0x0000dc00ff087b82 */ /* 0x000ea20000000800 */
[C---:B------:R-:W-:Y:S01]  /*1650*/  IMAD.SHL.U32 R17, R9.reuse, 0x10, RZ ;  /* 0x0000001009117824 */ /* 0x040fe200078e00ff */
[----:B------:R-:W-:Y:S01]  /*1660*/  PLOP3.LUT P1, PT, PT, PT, UP5, 0x80, 0x8 ;  /* 0x000000000008781c */ /* 0x000fe20003f2f058 */
[----:B------:R-:W-:Y:S01]  /*1670*/  UISETP.NE.AND UP1, UPT, UR10, URZ, UPT ;  /* 0x000000ff0a00728c */ /* 0x000fe2000bf25270 */
[----:B------:R-:W-:Y:S01]  /*1680*/  ISETP.NE.AND P4, PT, R10, RZ, P5 ;  /* 0x000000ff0a00720c */ /* 0x000fe20002f85270 */
[----:B------:R-:W-:Y:S01]  /*1690*/  IMAD.SHL.U32 R16, R9, 0x40, RZ ;  /* 0x0000004009107824 */ /* 0x000fe200078e00ff */
[----:B------:R-:W-:Y:S01]  /*16a0*/  PLOP3.LUT P1, PT, P1, PT, PT, 0x8, 0x80 ;  /* 0x000000000080781c */ /* 0x000fe20000f2e170 */
[----:B------:R-:W-:Y:S01]  /*16b0*/  IMAD.MOV.U32 R15, RZ, RZ, 0x1 ;  /* 0x00000001ff0f7424 */ /* 0x000fe200078e00ff */
[----:B------:R-:W3:Y:S01]  /*16c0*/  LDC R0, c[0x0][0x374] ;  /* 0x0000dd00ff007b82 */ /* 0x000ee20000000800 */
[----:B------:R-:W-:Y:S01]  /*16d0*/  IMAD.MOV.U32 R14, RZ, RZ, RZ ;  /* 0x000000ffff0e7224 */ /* 0x000fe200078e00ff */
[----:B------:R-:W-:Y:S01]  /*16e0*/  CS2R R12, SRZ ;  /* 0x00000000000c7805 */ /* 0x000fe2000001ff00 */
[----:B------:R-:W-:Y:S01]  /*16f0*/  IMAD.MOV.U32 R11, RZ, RZ, 0x1 ;  /* 0x00000001ff0b7424 */ /* 0x000fe200078e00ff */
[----:B------:R-:W-:Y:S01]  /*1700*/  LOP3.LUT R17, R17, 0x10, RZ, 0xc0, !PT ;  /* 0x0000001011117812 */ /* 0x000fe200078ec0ff */
[----:B------:R-:W4:Y:S01]  /*1710*/  LDCU.64 UR30, c[0x0][0x348] ;  /* 0x00006900ff1e77ac */ /* 0x000f220008000a00 */
[----:B-1----:R-:W-:-:S02]  /*1720*/  UIADD3 UR4, UPT, UPT, UR15, 0xff, URZ ;  /* 0x000000ff0f047890 */ /* 0x002fc4000fffe0ff */
[----:B------:R-:W-:Y:S02]  /*1730*/  USEL UR7, UR7, 0x2, UP1 ;  /* 0x0000000207077887 */ /* 0x000fe40008800000 */
[----:B------:R-:W-:Y:S01]  /*1740*/  USHF.R.S32.HI UR22, URZ, 0x1f, UR4 ;  /* 0x0000001fff167899 */ /* 0x000fe20008011404 */
[----:B------:R-:W-:-:S03]  /*1750*/  UMOV UR13, URZ ;  /* 0x000000ff000d7c82 */ /* 0x000fc60008000000 */
[----:B------:R-:W-:Y:S02]  /*1760*/  ULEA.HI UR22, UR22, UR4, URZ, 0x8 ;  /* 0x0000000416167291 */ /* 0x000fe4000f8f40ff */
[----:B------:R-:W-:Y:S02]  /*1770*/  UIADD3 UR4, UPT, UPT, UR15, -0x1, URZ ;  /* 0xffffffff0f047890 */ /* 0x000fe4000fffe0ff */
[----:B------:R-:W-:Y:S02]  /*1780*/  USHF.R.S32.HI UR22, URZ, 0x8, UR22 ;  /* 0x00000008ff167899 */ /* 0x000fe40008011416 */
[----:B------:R-:W-:Y:S02]  /*1790*/  UISETP.GE.U32.AND UP2, UPT, UR4, -0x1ff, UPT ;  /* 0xfffffe010400788c */ /* 0x000fe4000bf46070 */
[----:B------:R-:W-:Y:S02]  /*17a0*/  UISETP.LT.U32.AND UP0, UPT, UR22, 0xb, UPT ;  /* 0x0000000b1600788c */ /* 0x000fe4000bf01070 */
[----:B------:R-:W-:-:S02]  /*17b0*/  UIADD3 UR15, UPT, UPT, UR15, 0x1fe, URZ ;  /* 0x000001fe0f0f7890 */ /* 0x000fc4000fffe0ff */
[----:B------:R-:W-:-:S04]  /*17c0*/  USEL UR21, UR22, 0xb, UP0 ;  /* 0x0000000b16157887 */ /* 0x000fc80008000000 */
[----:B------:R-:W-:Y:S02]  /*17d0*/  UIADD3 UR6, UPT, UPT, UR21, -0x1, URZ ;  /* 0xffffffff15067890 */ /* 0x000fe4000fffe0ff */
[----:B------:R-:W-:Y:S02]  /*17e0*/  @UP2 UIADD3 UR6, UPT, UPT, UR21, URZ, URZ ;  /* 0x000000ff15062290 */ /* 0x000fe4000fffe0ff */
[----:B------:R-:W-:Y:S02]  /*17f0*/  UIADD3 UR14, UPT, UPT, UR22, -UR21, URZ ;  /* 0x80000015160e7290 */ /* 0x000fe4000fffe0ff */
[----:B------:R-:W-:Y:S02]  /*1800*/  UIADD3 UR5, UPT, UPT, UR6, 0x1, URZ ;  /* 0x0000000106057890 */ /* 0x000fe4000fffe0ff */
[----:B--2-4-:R-:W-:-:S12]  /*1810*/  UIADD3 UR6, UPT, UPT, -UR6, URZ, URZ ;  /* 0x000000ff06067290 */ /* 0x014fd8000fffe1ff */
.L_x_43:
[----:B------:R-:W-:Y:S01]  /*1820*/  UISETP.NE.AND UP0, UPT, UR37, URZ, UPT ;  /* 0x000000ff2500728c */ /* 0x000fe2000bf05270 */
[----:B------:R-:W1:Y:S08]  /*1830*/  S2UR UR37, SR_CgaCtaId ;  /* 0x00000000002579c3 */ /* 0x000e700000008800 */
[----:B------:R-:W-:Y:S05]  /*1840*/  BRA.U UP0, `(.L_x_24) ;  /* 0x0000000100347547 */ /* 0x000fea000b800000 */
[----:B------:R-:W2:Y:S01]  /*1850*/  S2R R2, SR_CgaCtaId ;  /* 0x0000000000027919 */ /* 0x000ea20000008800 */
[----:B------:R-:W-:-:S04]  /*1860*/  MOV R3, 0x400 ;  /* 0x0000040000037802 */ /* 0x000fc80000000f00 */
[----:B--2---:R-:W-:Y:S02]  /*1870*/  LEA R2, R2, R3, 0x18 ;  /* 0x0000000302027211 */ /* 0x004fe400078ec0ff */
[----:B------:R-:W-:-:S03]  /*1880*/  SHF.L.U32 R3, R11, 0x1f, RZ ;  /* 0x0000001f0b037819 */ /* 0x000fc600000006ff */
[----:B------:R-:W-:-:S04]  /*1890*/  IMAD R2, R12, 0x8, R2 ;  /* 0x000000080c027824 */ /* 0x000fc800078e0202 */
[----:B------:R-:W2:Y:S02]  /*18a0*/  SYNCS.PHASECHK.TRANS64.TRYWAIT P0, [R2+URZ+0x140], R3 ;  /* 0x00014003020075a7 */ /* 0x000ea400080011ff */
[----:B--2---:R-:W-:Y:S05]  /*18b0*/  @!P0 BRA `(.L_x_25) ;  /* 0x0000005000d48947 */ /* 0x004fea0003800000 */
.L_x_121:
[----:B------:R-:W-:Y:S01]  /*18c0*/  VIADD R12, R12, 0x1 ;  /* 0x000000010c0c7836 */ /* 0x000fe20000000000 */
[----:B------:R2:W-:Y:S04]  /*18d0*/  SYNCS.ARRIVE.TRANS64.A1T0 RZ, [R2+URZ+0x130], RZ ;  /* 0x000130ff02ff79a7 */ /* 0x0005e800081000ff */
[----:B------:R-:W-:-:S04]  /*18e0*/  ISETP.NE.AND P0, PT, R12, 0x2, PT ;  /* 0x000000020c00780c */ /* 0x000fc80003f05270 */
[----:B------:R-:W-:Y:S02]  /*18f0*/  SEL R12, R12, RZ, P0 ;  /* 0x000000ff0c0c7207 */ /* 0x000fe40000000000 */
[----:B--2---:R-:W-:-:S04]  /*1900*/  SEL R2, RZ, 0x1, P0 ;  /* 0x00000001ff027807 */ /* 0x004fc80000000000 */
[----:B------:R-:W-:-:S07]  /*1910*/  LOP3.LUT R11, R11, R2, RZ, 0x3c, !PT ;  /* 0x000000020b0b7212 */ /* 0x000fce00078e3cff */
.L_x_24:
[----:B------:R-:W-:Y:S01]  /*1920*/  UMOV UR4, 0x400 ;  /* 0x0000040000047882 */ /* 0x000fe20000000000 */
[----:B------:R-:W-:Y:S01]  /*1930*/  SHF.L.U32 R2, R15, 0x1f, RZ ;  /* 0x0000001f0f027819 */ /* 0x000fe200000006ff */
[----:B-1----:R-:W-:Y:S01]  /*1940*/  ULEA UR4, UR37, UR4, 0x18 ;  /* 0x0000000425047291 */ /* 0x002fe2000f8ec0ff */
[----:B------:R-:W-:Y:S01]  /*1950*/  R2UR UR35, R16 ;  /* 0x00000000102372ca */ /* 0x000fe200000e0000 */
[----:B------:R-:W-:Y:S01]  /*1960*/  UISETP.GE.U32.AND UP0, UPT, UR15, 0x1ff, UPT ;  /* 0x000001ff0f00788c */ /* 0x000fe2000bf06070 */
[----:B------:R-:W-:Y:S01]  /*1970*/  R2UR UR19, R17 ;  /* 0x00000000111372ca */ /* 0x000fe200000e0000 */
[----:B------:R-:W-:Y:S01]  /*1980*/  ULEA UR8, UR13, UR4, 0x3 ;  /* 0x000000040d087291 */ /* 0x000fe2000f8e18ff */
[----:B------:R-:W-:-:S08]  /*1990*/  UMOV UR23, URZ ;  /* 0x000000ff00177c82 */ /* 0x000fd00008000000 */
[----:B------:R1:W2:Y:S01]  /*19a0*/  SYNCS.PHASECHK.TRANS64.TRYWAIT P0, [UR8+0x58], R2 ;  /* 0x00005802ff0075a7 */ /* 0x0002a20008001108 */
[----:B------:R-:W-:-:S13]  /*19b0*/  R2UR UR8, R59 ;  /* 0x000000003b0872ca */ /* 0x000fda00000e0000 */
[----:B------:R-:W-:Y:S01]  /*19c0*/  ULEA UR19, UR8, UR19, 0x5 ;  /* 0x0000001308137291 */ /* 0x000fe2000f8e28ff */
[----:B-1----:R-:W-:-:S05]  /*19d0*/  LEA.HI R2, R58, R58, RZ, 0x1 ;  /* 0x0000003a3a027211 */ /* 0x002fca00078f08ff */
[----:B------:R-:W-:-:S05]  /*19e0*/  IMAD.SHL.U32 R2, R2, 0x40, RZ ;  /* 0x0000004002027824 */ /* 0x000fca00078e00ff */
[----:B------:R-:W-:-:S04]  /*19f0*/  LOP3.LUT R2, R2, 0xffffff80, RZ, 0xc0, !PT ;  /* 0xffffff8002027812 */ /* 0x000fc800078ec0ff */
[----:B------:R-:W-:-:S13]  /*1a00*/  R2UR UR9, R2 ;  /* 0x00000000020972ca */ /* 0x000fda00000e0000 */
[----:B------:R-:W-:Y:S01]  /*1a10*/  ULOP3.LUT UR35, UR9, 0x40, UR35, 0xf8, !UPT ;  /* 0x0000004009237892 */ /* 0x000fe2000f8ef823 */
[----:B------:R-:W-:Y:S11]  /*1a20*/  BRA.U !UP0, `(.L_x_26) ;  /* 0x0000000108f07547 */ /* 0x000ff6000b800000 */
[----:B------:R-:W-:Y:S01]  /*1a30*/  UMOV UR29, UR6 ;  /* 0x00000006001d7c82 */ /* 0x000fe20008000000 */
[----:B------:R-:W-:Y:S01]  /*1a40*/  UMOV UR44, UR13 ;  /* 0x0000000d002c7c82 */ /* 0x000fe20008000000 */
[----:B------:R-:W-:-:S05]  /*1a50*/  UMOV UR26, 0x80 ;  /* 0x00000080001a7882 */ /* 0x000fca0000000000 */
.L_x_32:
[----:B------:R-:W-:Y:S01]  /*1a60*/  ULEA UR33, UR44, UR4, 0x3 ;  /* 0x000000042c217291 */ /* 0x000fe2000f8e18ff */
[----:B------:R-:W-:Y:S01]  /*1a70*/  @P5 MOV R3, 0xa000 ;  /* 0x0000a00000035802 */ /* 0x000fe20000000f00 */
[----:B--2-4-:R-:W-:Y:S10]  /*1a80*/  @P0 BRA `(.L_x_27) ;  /* 0x00000000000c0947 */ /* 0x014ff40003800000 */
[----:B------:R-:W-:-:S04]  /*1a90*/  SHF.L.U32 R4, R15, 0x1f, RZ ;  /* 0x0000001f0f047819 */ /* 0x000fc800000006ff */
[----:B------:R-:W1:Y:S02]  /*1aa0*/  SYNCS.PHASECHK.TRANS64.TRYWAIT P0, [UR33+0x58], R4 ;  /* 0x00005804ff0075a7 */ /* 0x000e640008001121 */
[----:B-1----:R-:W-:Y:S05]  /*1ab0*/  @!P0 BRA `(.L_x_28) ;  /* 0x0000005000688947 */ /* 0x002fea0003800000 */
.L_x_27:
[----:B------:R2:W-:Y:S01]  /*1ac0*/  @P5 SYNCS.ARRIVE.TRANS64 RZ, [UR33], R3 ;  /* 0x00000003ffff59a7 */ /* 0x0005e20008000021 */
[----:B------:R-:W-:Y:S02]  /*1ad0*/  ULOP3.LUT UR8, UR7, 0x2, URZ, 0xfc, !UPT ;  /* 0x0000000207087892 */ /* 0x000fe4000f8efcff */
[----:B------:R-:W-:Y:S02]  /*1ae0*/  UIADD3 UR29, UPT, UPT, UR29, 0x1, URZ ;  /* 0x000000011d1d7890 */ /* 0x000fe4000fffe0ff */
[----:B------:R-:W-:Y:S02]  /*1af0*/  UISETP.NE.AND UP0, UPT, UR8, 0x2, UPT ;  /* 0x000000020800788c */ /* 0x000fe4000bf05270 */
[----:B------:R-:W-:-:S07]  /*1b00*/  UISETP.NE.AND UP2, UPT, UR29, 0x1, UPT ;  /* 0x000000011d00788c */ /* 0x000fce000bf45270 */
[----:B------:R-:W-:Y:S05]  /*1b10*/  BRA.U UP0, `(.L_x_29) ;  /* 0x0000000100047547 */ /* 0x000fea000b800000 */
[----:B------:R-:W-:Y:S05]  /*1b20*/  BPT.TRAP 0x1 ;  /* 0x000000040000795c */ /* 0x000fea0000300000 */
.L_x_29:
[----:B------:R-:W-:Y:S04]  /*1b30*/  BSSY.RECONVERGENT B0, `(.L_x_30) ;  /* 0x0000003000007945 */ /* 0x000fe80003800200 */
[----:B------:R-:W-:Y:S05]  /*1b40*/  @!P4 BRA `(.L_x_31) ;  /* 0x000000000004c947 */ /* 0x000fea0003800000 */
[----:B------:R-:W-:Y:S05]  /*1b50*/  BPT.TRAP 0x1 ;  /* 0x000000040000795c */ /* 0x000fea0000300000 */
.L_x_31:
[----:B------:R-:W-:Y:S05]  /*1b60*/  BSYNC.RECONVERGENT B0 ;  /* 0x0000000000007941 */ /* 0x000fea0003800200 */
.L_x_30:
[----:B------:R-:W-:Y:S02]  /*1b70*/  UIADD3 UR13, UPT, UPT, UR44, 0x1, URZ ;  /* 0x000000012c0d7890 */ /* 0x000fe4000fffe0ff */
[----:B------:R-:W-:Y:S02]  /*1b80*/  ULEA UR24, UR44, UR4, 0xe ;  /* 0x000000042c187291 */ /* 0x000fe4000f8e70ff */
[----:B------:R-:W-:Y:S02]  /*1b90*/  UISETP.NE.AND UP0, UPT, UR13, 0xb, UPT ;  /* 0x0000000b0d00788c */ /* 0x000fe4000bf05270 */
[----:B------:R-:W-:Y:S02]  /*1ba0*/  UIADD3 UR42, UP1, UPT, UR30, 0x80, URZ ;  /* 0x000000801e2a7890 */ /* 0x000fe4000ff3e0ff */
[----:B------:R-:W-:Y:S02]  /*1bb0*/  USEL UR9, URZ, 0x1, UP0 ;  /* 0x00000001ff097887 */ /* 0x000fe40008000000 */
[----:B------:R-:W-:-:S02]  /*1bc0*/  USEL UR13, UR13, URZ, UP0 ;  /* 0x000000ff0d0d7287 */ /* 0x000fc40008000000 */
[----:B------:R-:W-:Y:S02]  /*1bd0*/  UIADD3 UR40, UP0, UPT, UR30, 0x180, URZ ;  /* 0x000001801e287890 */ /* 0x000fe4000ff1e0ff */
[----:B------:R-:W-:Y:S01]  /*1be0*/  ULEA UR8, UR13, UR4, 0x3 ;  /* 0x000000040d087291 */ /* 0x000fe2000f8e18ff */
[----:B------:R-:W-:Y:S01]  /*1bf0*/  LOP3.LUT R15, R15, UR9, RZ, 0x3c, !PT ;  /* 0x000000090f0f7c12 */ /* 0x000fe2000f8e3cff */
[----:B------:R-:W-:Y:S02]  /*1c00*/  UIADD3 UR34, UPT, UPT, UR26, -0x80, URZ ;  /* 0xffffff801a227890 */ /* 0x000fe4000fffe0ff */
[----:B------:R-:W-:Y:S01]  /*1c10*/  ULOP3.LUT UR33, UR33, 0xfefffff8, URZ, 0xc0, !UPT ;  /* 0xfefffff821217892 */ /* 0x000fe2000f8ec0ff */
[----:B-1----:R-:W-:Y:S01]  /*1c20*/  SHF.L.U32 R2, R15, 0x1f, RZ ;  /* 0x0000001f0f027819 */ /* 0x002fe200000006ff */
[----:B------:R-:W-:Y:S02]  /*1c30*/  UIADD3.X UR43, UPT, UPT, URZ, UR31, URZ, UP1, !UPT ;  /* 0x0000001fff2b7290 */ /* 0x000fe40008ffe4ff */
[----:B------:R-:W-:Y:S01]  /*1c40*/  UIADD3 UR32, UPT, UPT, UR24, 0x1300, URZ ;  /* 0x0000130018207890 */ /* 0x000fe2000fffe0ff */
[----:B------:R1:W4:Y:S01]  /*1c50*/  SYNCS.PHASECHK.TRANS64.TRYWAIT P0, [UR8+0x58], R2 ;  /* 0x00005802ff0075a7 */ /* 0x0003220008001108 */
[----:B------:R-:W-:-:S02]  /*1c60*/  ULEA UR8, UR44, UR4, 0xc ;  /* 0x000000042c087291 */ /* 0x000fc4000f8e60ff */
[----:B------:R-:W-:Y:S02]  /*1c70*/  UIADD3 UR24, UPT, UPT, UR24, 0x3300, URZ ;  /* 0x0000330018187890 */ /* 0x000fe4000fffe0ff */
[----:B------:R-:W-:Y:S02]  /*1c80*/  UIADD3.X UR41, UPT, UPT, URZ, UR31, URZ, UP0, !UPT ;  /* 0x0000001fff297290 */ /* 0x000fe400087fe4ff */
[----:B------:R-:W-:Y:S02]  /*1c90*/  UIADD3 UR16, UPT, UPT, UR8, 0x2d300, URZ ;  /* 0x0002d30008107890 */ /* 0x000fe4000fffe0ff */
[----:B------:R-:W-:Y:S01]  /*1ca0*/  UIADD3 UR8, UPT, UPT, UR8, 0x2db00, URZ ;  /* 0x0002db0008087890 */ /* 0x000fe2000fffe0ff */
[----:B------:R-:W-:Y:S01]  /*1cb0*/  UMOV UR38, 0x0 ;  /* 0x0000000000267882 */ /* 0x000fe20000000000 */
[----:B------:R-:W-:Y:S01]  /*1cc0*/  UMOV UR39, 0x10000000 ;  /* 0x1000000000277882 */ /* 0x000fe20000000000 */
[----:B------:R-:W-:Y:S01]  /*1cd0*/  UMOV UR27, UR35 ;  /* 0x00000023001b7c82 */ /* 0x000fe20008000000 */
[----:B------:R-:W-:Y:S01]  /*1ce0*/  UMOV UR28, UR36 ;  /* 0x00000024001c7c82 */ /* 0x000fe20008000000 */
[----:B------:R-:W-:Y:S01]  /*1cf0*/  UMOV UR25, UR33 ;  /* 0x0000002100197c82 */ /* 0x000fe20008000000 */
[----:B------:R-:W-:Y:S01]  /*1d00*/  UMOV UR20, UR36 ;  /* 0x0000002400147c82 */ /* 0x000fe20008000000 */
[----:B------:R-:W-:Y:S01]  /*1d10*/  UMOV UR17, UR33 ;  /* 0x0000002100117c82 */ /* 0x000fe20008000000 */
[----:B------:R-:W-:Y:S01]  /*1d20*/  UMOV UR18, UR34 ;  /* 0x0000002200127c82 */ /* 0x000fe20008000000 */
[----:B------:R-:W-:Y:S01]  /*1d30*/  UTMALDG.3D.2CTA [UR32], [UR42], desc[UR38] ;  /* 0x000026202a0075b4 */ /* 0x000fe20008211000 */
[----:B------:R-:W-:Y:S01]  /*1d40*/  UMOV UR10, UR26 ;  /* 0x0000001a000a7c82 */ /* 0x000fe20008000000 */
[----:B------:R-:W-:Y:S01]  /*1d50*/  UMOV UR11, UR19 ;  /* 0x00000013000b7c82 */ /* 0x000fe20008000000 */
[----:B------:R-:W-:Y:S01]  /*1d60*/  UMOV UR12, UR36 ;  /* 0x00000024000c7c82 */ /* 0x000fe20008000000 */
[----:B------:R-:W-:Y:S01]  /*1d70*/  UMOV UR9, UR33 ;  /* 0x0000002100097c82 */ /* 0x000fe20008000000 */
[----:B------:R-:W-:Y:S01]  /*1d80*/  UMOV UR23, UR5 ;  /* 0x0000000500177c82 */ /* 0x000fe20008000000 */
[----:B------:R-:W-:Y:S01]  /*1d90*/  UMOV UR44, UR13 ;  /* 0x0000000d002c7c82 */ /* 0x000fe20008000000 */
[----:B------:R2:W-:Y:S01]  /*1da0*/  UTMALDG.3D.2CTA [UR24], [UR42], desc[UR38] ;  /* 0x000026182a0075b4 */ /* 0x0005e20008211000 */
[----:B------:R1:W-:Y:S01]  /*1db0*/  UTMALDG.3D.2CTA [UR16], [UR40], desc[UR38] ;  /* 0x00002610280075b4 */ /* 0x0003e20008211000 */
[----:B------:R1:W-:Y:S01]  /*1dc0*/  UTMALDG.3D.2CTA [UR8], [UR40], desc[UR38] ;  /* 0x00002608280075b4 */ /* 0x0003e20008211000 */
[----:B--2---:R-:W-:Y:S01]  /*1dd0*/  UIADD3 UR26, UPT, UPT, UR26, 0x100, URZ ;  /* 0x000001001a1a7890 */ /* 0x004fe2000fffe0ff */
[----:B-1----:R-:W-:Y:S11]  /*1de0*/  BRA.U UP2, `(.L_x_32) ;  /* 0xfffffffd021c7547 */ /* 0x002ff6000b83ffff */
.L_x_26:
[----:B------:R-:W-:Y:S01]  /*1df0*/  ULEA UR8, UR13, UR4, 0x3 ;  /* 0x000000040d087291 */ /* 0x000fe2000f8e18ff */
[----:B------:R-:W-:Y:S01]  /*1e00*/  SHF.L.U32 R2, R15, 0x1f, RZ ;  /* 0x0000001f0f027819 */ /* 0x000fe200000006ff */
[----:B------:R-:W-:Y:S01]  /*1e10*/  @!P1 SYNCS.ARRIVE.TRANS64.A1T0 RZ, [UR4+0xc8], RZ ;  /* 0x0000c8ffffff99a7 */ /* 0x000fe20008100004 */
[----:B------:R-:W-:-:S06]  /*1e20*/  UISETP.GT.AND UP0, UPT, UR22, UR21, UPT ;  /* 0x000000151600728c */ /* 0x000fcc000bf04270 */
[----:B--2-4-:R1:W2:Y:S03]  /*1e30*/  SYNCS.PHASECHK.TRANS64.TRYWAIT P0, [UR8+0x58], R2 ;  /* 0x00005802ff0075a7 */ /* 0x0142a60008001108 */
[----:B------:R-:W-:Y:S05]  /*1e40*/  BRA.U !UP0, `(.L_x_33) ;  /* 0x0000000108e87547 */ /* 0x000fea000b800000 */
[----:B------:R-:W-:Y:S01]  /*1e50*/  UIADD3 UR29, UPT, UPT, UR14, UR23, URZ ;  /* 0x000000170e1d7290 */ /* 0x000fe2000fffe0ff */
[----:B------:R-:W-:-:S11]  /*1e60*/  UMOV UR44, UR13 ;  /* 0x0000000d002c7c82 */ /* 0x000fd60008000000 */
.L_x_39:
[----:B------:R-:W-:Y:S01]  /*1e70*/  ULEA UR33, UR44, UR4, 0x3 ;  /* 0x000000042c217291 */ /* 0x000fe2000f8e18ff */
[----:B--2---:R-:W-:Y:S01]  /*1e80*/  @P5 MOV R3, 0xa000 ;  /* 0x0000a00000035802 */ /* 0x004fe20000000f00 */
[----:B-12---:R-:W-:Y:S10]  /*1e90*/  @P0 BRA `(.L_x_34) ;  /* 0x00000000000c0947 */ /* 0x006ff40003800000 */
[----:B------:R-:W-:-:S04]  /*1ea0*/  SHF.L.U32 R4, R15, 0x1f, RZ ;  /* 0x0000001f0f047819 */ /* 0x000fc800000006ff */
[----:B------:R-:W2:Y:S02]  /*1eb0*/  SYNCS.PHASECHK.TRANS64.TRYWAIT P0, [UR33+0x58], R4 ;  /* 0x00005804ff0075a7 */ /* 0x000ea40008001121 */
[----:B--2---:R-:W-:Y:S05]  /*1ec0*/  @!P0 BRA `(.L_x_35) ;  /* 0x0000004c007c8947 */ /* 0x004fea0003800000 */
.L_x_34:
[----:B------:R2:W-:Y:S01]  /*1ed0*/  @P5 SYNCS.ARRIVE.TRANS64 RZ, [UR33], R3 ;  /* 0x00000003ffff59a7 */ /* 0x0005e20008000021 */
[----:B------:R-:W-:-:S04]  /*1ee0*/  ULOP3.LUT UR8, UR7, 0x2, URZ, 0xfc, !UPT ;  /* 0x0000000207087892 */ /* 0x000fc8000f8efcff */
[----:B------:R-:W-:-:S09]  /*1ef0*/  UISETP.NE.AND UP0, UPT, UR8, 0x2, UPT ;  /* 0x000000020800788c */ /* 0x000fd2000bf05270 */
[----:B------:R-:W-:Y:S05]  /*1f00*/  BRA.U UP0, `(.L_x_36) ;  /* 0x0000000100047547 */ /* 0x000fea000b800000 */
[----:B------:R-:W-:Y:S05]  /*1f10*/  BPT.TRAP 0x1 ;  /* 0x000000040000795c */ /* 0x000fea0000300000 */
.L_x_36:
[----:B------:R-:W-:Y:S04]  /*1f20*/  BSSY.RECONVERGENT B0, `(.L_x_37) ;  /* 0x0000003000007945 */ /* 0x000fe80003800200 */
[----:B------:R-:W-:Y:S05]  /*1f30*/  @!P4 BRA `(.L_x_38) ;  /* 0x000000000004c947 */ /* 0x000fea0003800000 */
[----:B------:R-:W-:Y:S05]  /*1f40*/  BPT.TRAP 0x1 ;  /* 0x000000040000795c */ /* 0x000fea0000300000 */
.L_x_38:
[----:B------:R-:W-:Y:S05]  /*1f50*/  BSYNC.RECONVERGENT B0 ;  /* 0x0000000000007941 */ /* 0x000fea0003800200 */
.L_x_37:
[----:B------:R-:W-:Y:S02]  /*1f60*/  UIADD3 UR13, UPT, UPT, UR44, 0x1, URZ ;  /* 0x000000012c0d7890 */ /* 0x000fe4000fffe0ff */
[----:B------:R-:W-:Y:S02]  /*1f70*/  ULEA UR24, UR44, UR4, 0xe ;  /* 0x000000042c187291 */ /* 0x000fe4000f8e70ff */
[----:B------:R-:W-:Y:S02]  /*1f80*/  UISETP.NE.AND UP0, UPT, UR13, 0xb, UPT ;  /* 0x0000000b0d00788c */ /* 0x000fe4000bf05270 */
[----:B------:R-:W-:Y:S02]  /*1f90*/  UIADD3 UR42, UP1, UPT, UR30, 0x80, URZ ;  /* 0x000000801e2a7890 */ /* 0x000fe4000ff3e0ff */
[----:B------:R-:W-:Y:S02]  /*1fa0*/  USEL UR9, URZ, 0x1, UP0 ;  /* 0x00000001ff097887 */ /* 0x000fe40008000000 */
[----:B------:R-:W-:-:S02]  /*1fb0*/  USEL UR13, UR13, URZ, UP0 ;  /* 0x000000ff0d0d7287 */ /* 0x000fc40008000000 */
[----:B------:R-:W-:Y:S02]  /*1fc0*/  USHF.L.U32 UR34, UR23, 0x8, URZ ;  /* 0x0000000817227899 */ /* 0x000fe400080006ff */
[----:B------:R-:W-:Y:S01]  /*1fd0*/  ULEA UR8, UR13, UR4, 0x3 ;  /* 0x000000040d087291 */ /* 0x000fe2000f8e18ff */
[----:B------:R-:W-:Y:S01]  /*1fe0*/  LOP3.LUT R15, R15, UR9, RZ, 0x3c, !PT ;  /* 0x000000090f0f7c12 */ /* 0x000fe2000f8e3cff */
[----:B------:R-:W-:Y:S02]  /*1ff0*/  UIADD3 UR40, UP0, UPT, UR30, 0x180, URZ ;  /* 0x000001801e287890 */ /* 0x000fe4000ff1e0ff */
[----:B------:R-:W-:Y:S01]  /*2000*/  ULOP3.LUT UR33, UR33, 0xfefffff8, URZ, 0xc0, !UPT ;  /* 0xfefffff821217892 */ /* 0x000fe2000f8ec0ff */
[----:B-1----:R-:W-:Y:S01]  /*2010*/  SHF.L.U32 R2, R15, 0x1f, RZ ;  /* 0x0000001f0f027819 */ /* 0x002fe200000006ff */
[----:B------:R-:W-:Y:S02]  /*2020*/  UIADD3.X UR43, UPT, UPT, URZ, UR31, URZ, UP1, !UPT ;  /* 0x0000001fff2b7290 */ /* 0x000fe40008ffe4ff */
[----:B------:R-:W-:Y:S01]  /*2030*/  UIADD3 UR32, UPT, UPT, UR24, 0x1300, URZ ;  /* 0x0000130018207890 */ /* 0x000fe2000fffe0ff */
[----:B------:R4:W1:Y:S01]  /*2040*/  SYNCS.PHASECHK.TRANS64.TRYWAIT P0, [UR8+0x58], R2 ;  /* 0x00005802ff0075a7 */ /* 0x0008620008001108 */
[----:B------:R-:W-:-:S02]  /*2050*/  ULEA UR8, UR44, UR4, 0xc ;  /* 0x000000042c087291 */ /* 0x000fc4000f8e60ff */
[----:B------:R-:W-:Y:S02]  /*2060*/  UIADD3 UR26, UPT, UPT, UR34, 0x80, URZ ;  /* 0x00000080221a7890 */ /* 0x000fe4000fffe0ff */
        /* <DEDUP_REMOVED lines=12> */
[----:B------:R4:W-:Y:S01]  /*2130*/  UTMALDG.3D.2CTA [UR32], [UR42], desc[UR38] ;  /* 0x000026202a0075b4 */ /* 0x0009e20008211000 */
[----:B------:R-:W-:Y:S01]  /*2140*/  UMOV UR11, UR19 ;  /* 0x00000013000b7c82 */ /* 0x000fe20008000000 */
[----:B------:R-:W-:Y:S01]  /*2150*/  UMOV UR12, UR36 ;  /* 0x00000024000c7c82 */ /* 0x000fe20008000000 */
[----:B------:R-:W-:Y:S01]  /*2160*/  UMOV UR9, UR33 ;  /* 0x0000002100097c82 */ /* 0x000fe20008000000 */
[----:B------:R-:W-:Y:S01]  /*2170*/  UMOV UR10, UR26 ;  /* 0x0000001a000a7c82 */ /* 0x000fe20008000000 */
[----:B------:R-:W-:Y:S01]  /*2180*/  UIADD3 UR23, UPT, UPT, UR23, 0x1, URZ ;  /* 0x0000000117177890 */ /* 0x000fe2000fffe0ff */
[----:B------:R-:W-:Y:S01]  /*2190*/  UMOV UR44, UR13 ;  /* 0x0000000d002c7c82 */ /* 0x000fe20008000000 */
[----:B------:R4:W-:Y:S02]  /*21a0*/  UTMALDG.3D.2CTA [UR24], [UR42], desc[UR38] ;  /* 0x000026182a0075b4 */ /* 0x0009e40008211000 */
[----:B------:R-:W-:Y:S01]  /*21b0*/  UISETP.NE.AND UP0, UPT, UR23, UR29, UPT ;  /* 0x0000001d1700728c */ /* 0x000fe2000bf05270 */
[----:B------:R4:W-:Y:S01]  /*21c0*/  UTMALDG.3D.2CTA [UR16], [UR40], desc[UR38] ;  /* 0x00002610280075b4 */ /* 0x0009e20008211000 */
[----:B------:R4:W-:Y:S07]  /*21d0*/  UTMALDG.3D.2CTA [UR8], [UR40], desc[UR38] ;  /* 0x00002608280075b4 */ /* 0x0009ee0008211000 */
[----:B----4-:R-:W-:Y:S05]  /*21e0*/  BRA.U UP0, `(.L_x_39) ;  /* 0xfffffffd00207547 */ /* 0x010fea000b83ffff */
.L_x_33:
[C---:B-1----:R-:W-:Y:S01]  /*21f0*/  LEA R2, R14.reuse, UR4, 0x3 ;  /* 0x000000040e027c11 */ /* 0x042fe2000f8e18ff */
[----:B------:R-:W-:Y:S01]  /*2200*/  NOP ;  /* 0x0000000000007918 */ /* 0x000fe20000000000 */
[----:B--2---:R-:W-:Y:S02]  /*2210*/  SHF.L.U32 R3, R13, 0x1f, RZ ;  /* 0x0000001f0d037819 */ /* 0x004fe400000006ff */
[----:B------:R-:W-:Y:S02]  /*2220*/  LEA R4, R14, UR4, 0x4 ;  /* 0x000000040e047c11 */ /* 0x000fe4000f8e20ff */
[----:B------:R-:W1:Y:S02]  /*2230*/  SYNCS.PHASECHK.TRANS64.TRYWAIT P0, [R2+URZ+0xd0], R3 ;  /* 0x0000d003020075a7 */ /* 0x000e6400080011ff */
[----:B-1----:R-:W-:Y:S05]  /*2240*/  @!P0 BRA `(.L_x_40) ;  /* 0x0000004800b48947 */ /* 0x002fea0003800000 */
.L_x_124:
[----:B------:R-:W2:Y:S01]  /*2250*/  LDS.128 R4, [R4+0x160] ;  /* 0x0001600004047984 */ /* 0x000ea20000000c00 */
[----:B------:R-:W-:Y:S01]  /*2260*/  ISETP.GE.AND P0, PT, R26, 0x1, PT ;  /* 0x000000011a00780c */ /* 0x000fe20003f06270 */
[----:B-1----:R-:W-:Y:S01]  /*2270*/  VIADD R2, R2, 0xe0 ;  /* 0x000000e002027836 */ /* 0x002fe20000000000 */
[----:B------:R-:W-:Y:S01]  /*2280*/  @!PT LDS RZ, [RZ] ;  /* 0x00000000fffff984 */ /* 0x000fe20000000800 */
[----:B------:R-:W-:Y:S01]  /*2290*/  @!PT LDS RZ, [RZ] ;  /* 0x00000000fffff984 */ /* 0x000fe20000000800 */
[----:B------:R-:W-:Y:S01]  /*22a0*/  @!PT LDS RZ, [RZ] ;  /* 0x00000000fffff984 */ /* 0x000fe20000000800 */
[----:B------:R-:W-:Y:S01]  /*22b0*/  @!PT LDS RZ, [RZ] ;  /* 0x00000000fffff984 */ /* 0x000fe20000000800 */
[----:B------:R1:W-:Y:S06]  /*22c0*/  MEMBAR.ALL.CTA ;  /* 0x0000000000007992 */ /* 0x0003ec0000008000 */
[----:B-1----:R-:W1:Y:S01]  /*22d0*/  FENCE.VIEW.ASYNC.S ;  /* 0x00000000000073c6 */ /* 0x002e620000000000 */
[----:B------:R-:W-:-:S04]  /*22e0*/  PRMT R2, RZ, 0x654, R2 ;  /* 0x00000654ff027816 */ /* 0x000fc80000000002 */
[----:B-1----:R1:W-:Y:S01]  /*22f0*/  SYNCS.ARRIVE.TRANS64.RED.A1T0 RZ, [R2+URZ], RZ ;  /* 0x000000ff02ff79a7 */ /* 0x0023e200081004ff */
[----:B--2---:R-:W-:-:S13]  /*2300*/  LOP3.LUT P2, RZ, R6, 0x1, RZ, 0xc0, !PT ;  /* 0x0000000106ff7812 */ /* 0x004fda000784c0ff */
[----:B------:R-:W-:Y:S01]  /*2310*/  @P2 SHF.R.U32.HI R3, RZ, 0x10, R5 ;  /* 0x00000010ff032819 */ /* 0x000fe20000011605 */
[----:B------:R-:W-:Y:S01]  /*2320*/  VOTEU.ANY UP0, P2 ;  /* 0x0000000000ff7886 */ /* 0x000fe20001000100 */
[----:B------:R-:W-:Y:S02]  /*2330*/  @P2 MOV R10, R4 ;  /* 0x00000004000a2202 */ /* 0x000fe40000000f00 */
[----:B------:R-:W-:Y:S02]  /*2340*/  @P2 R2UR.BROADCAST UR8, R3 ;  /* 0x00000000030822ca */ /* 0x000fe400008e0000 */
[----:B------:R-:W-:-:S11]  /*2350*/  @P2 LOP3.LUT R9, R5, 0xffff, RZ, 0xc0, !PT ;  /* 0x0000ffff05092812 */ /* 0x000fd600078ec0ff */
[----:B------:R-:W-:Y:S01]  /*2360*/  @UP0 UMOV UR36, UR8 ;  /* 0x0000000800240c82 */ /* 0x000fe20008000000 */
[----:B-1----:R-:W-:Y:S05]  /*2370*/  @!P0 BRA `(.L_x_41) ;  /* 0x0000000000b88947 */ /* 0x002fea0003800000 */
[----:B------:R-:W3:Y:S01]  /*2380*/  LDC.64 R4, c[0x0][0xb18] ;  /* 0x0002c600ff047b82 */ /* 0x000ee20000000a00 */
[----:B------:R-:W-:-:S07]  /*2390*/  ISETP.NE.AND P3, PT, R26, 0x1, PT ;  /* 0x000000011a00780c */ /* 0x000fce0003f65270 */
[----:B------:R-:W1:Y:S08]  /*23a0*/  LDC.64 R6, c[0x0][0xb10] ;  /* 0x0002c400ff067b82 */ /* 0x000e700000000a00 */
[----:B------:R-:W2:Y:S08]  /*23b0*/  LDC R18, c[0x0][0xb20] ;  /* 0x0002c800ff127b82 */ /* 0x000eb00000000800 */
[----:B------:R-:W4:Y:S01]  /*23c0*/  LDC R19, c[0x0][0xb0c] ;  /* 0x0002c300ff137b82 */ /* 0x000f220000000800 */
[----:B---3--:R-:W-:Y:S01]  /*23d0*/  IMAD.HI.U32 R21, R0, R5, RZ ;  /* 0x0000000500157227 */ /* 0x008fe200078e00ff */
[----:B------:R-:W-:-:S03]  /*23e0*/  ISETP.NE.AND P0, PT, R4, 0x1, PT ;  /* 0x000000010400780c */ /* 0x000fc60003f05270 */
[----:B------:R-:W-:-:S03]  /*23f0*/  IMAD.HI.U32 R5, R9, R5, RZ ;  /* 0x0000000509057227 */ /* 0x000fc600078e00ff */
[----:B------:R-:W3:Y:S01]  /*2400*/  LDC.64 R2, c[0x0][0xb28] ;  /* 0x0002ca00ff027b82 */ /* 0x000ee20000000a00 */
[----:B-1----:R-:W-:-:S04]  /*2410*/  IMAD.HI.U32 R22, R8, R6, RZ ;  /* 0x0000000608167227 */ /* 0x002fc800078e00ff */
[----:B------:R-:W-:Y:S01]  /*2420*/  IMAD.HI.U32 R23, R10, R6, RZ ;  /* 0x000000060a177227 */ /* 0x000fe200078e00ff */
[----:B------:R-:W-:Y:S02]  /*2430*/  SHF.R.U32.HI R22, RZ, R7, R22 ;  /* 0x00000007ff167219 */ /* 0x000fe40000011616 */
[-C--:B--2---:R-:W-:Y:S02]  /*2440*/  SHF.R.U32.HI R21, RZ, R18.reuse, R21 ;  /* 0x00000012ff157219 */ /* 0x084fe40000011615 */
[----:B------:R-:W-:Y:S02]  /*2450*/  SHF.R.U32.HI R5, RZ, R18, R5 ;  /* 0x00000012ff057219 */ /* 0x000fe40000011605 */
[----:B------:R-:W-:Y:S02]  /*2460*/  SEL R21, R0, R21, !P0 ;  /* 0x0000001500157207 */ /* 0x000fe40004000000 */
[----:B------:R-:W-:Y:S02]  /*2470*/  SHF.R.U32.HI R23, RZ, R7, R23 ;  /* 0x00000007ff177219 */ /* 0x000fe40000011617 */
[----:B----4-:R-:W-:-:S02]  /*2480*/  ISETP.NE.AND P1, PT, R19, 0x1, PT ;  /* 0x000000011300780c */ /* 0x010fc40003f25270 */
[----:B------:R-:W-:Y:S02]  /*2490*/  SEL R5, R9, R5, !P0 ;  /* 0x0000000509057207 */ /* 0x000fe40004000000 */
[----:B------:R-:W-:Y:S02]  /*24a0*/  SEL R22, R8, R22, !P1 ;  /* 0x0000001608167207 */ /* 0x000fe40004800000 */
[----:B------:R-:W-:Y:S01]  /*24b0*/  SEL R23, R10, R23, !P1 ;  /* 0x000000170a177207 */ /* 0x000fe20004800000 */
[----:B---3--:R-:W-:-:S04]  /*24c0*/  IMAD.HI.U32 R20, R21, R2, RZ ;  /* 0x0000000215147227 */ /* 0x008fc800078e00ff */
        /* <DEDUP_REMOVED lines=10> */
[----:B------:R-:W-:-:S04]  /*2570*/  @!P0 IMAD.HI.U32 R7, R23, R2, RZ ;  /* 0x0000000217078227 */ /* 0x000fc800078e00ff */
[----:B------:R-:W-:Y:S01]  /*2580*/  IMAD.MOV R2, RZ, RZ, -R6 ;  /* 0x000000ffff027224 */ /* 0x000fe200078e0a06 */
[----:B------:R-:W-:Y:S02]  /*2590*/  @!P0 SHF.R.U32.HI R3, RZ, R3, R7 ;  /* 0x00000003ff038219 */ /* 0x000fe40000011607 */
[----:B------:R-:W-:Y:S01]  /*25a0*/  IADD3 R7, PT, PT, -R5, RZ, RZ ;  /* 0x000000ff05077210 */ /* 0x000fe20007ffe1ff */
[----:B------:R-:W-:Y:S01]  /*25b0*/  IMAD R2, R26, R2, R5 ;  /* 0x000000021a027224 */ /* 0x000fe200078e0205 */
        /* <DEDUP_REMOVED lines=10> */
.L_x_41:
[----:B------:R-:W1:Y:S02]  /*2660*/  LDCU UR8, c[0x0][0xb30] ;  /* 0x00016600ff0877ac */ /* 0x000e640008000800 */
[----:B-1----:R-:W-:-:S09]  /*2670*/  UISETP.NE.AND UP0, UPT, UR8, 0x1, UPT ;  /* 0x000000010800788c */ /* 0x002fd2000bf05270 */
[----:B------:R-:W-:Y:S05]  /*2680*/  BRA.U UP0, `(.L_x_42) ;  /* 0x0000000100407547 */ /* 0x000fea000b800000 */
[----:B------:R-:W1:Y:S08]  /*2690*/  LDC.64 R4, c[0x0][0xb10] ;  /* 0x0002c400ff047b82 */ /* 0x000e700000000a00 */
[----:B------:R-:W2:Y:S08]  /*26a0*/  LDC.64 R2, c[0x0][0xb18] ;  /* 0x0002c600ff027b82 */ /* 0x000eb00000000a00 */
[----:B------:R-:W4:Y:S08]  /*26b0*/  LDC R6, c[0x0][0xb20] ;  /* 0x0002c800ff067b82 */ /* 0x000f300000000800 */
[----:B------:R-:W3:Y:S01]  /*26c0*/  LDC R7, c[0x0][0xb0c] ;  /* 0x0002c300ff077b82 */ /* 0x000ee20000000800 */
[----:B-1----:R-:W-:-:S05]  /*26d0*/  IMAD.HI.U32 R4, R10, R4, RZ ;  /* 0x000000040a047227 */ /* 0x002fca00078e00ff */
[----:B------:R-:W-:Y:S01]  /*26e0*/  SHF.R.U32.HI R4, RZ, R5, R4 ;  /* 0x00000005ff047219 */ /* 0x000fe20000011604 */
[----:B--2---:R-:W-:Y:S01]  /*26f0*/  IMAD.HI.U32 R3, R9, R3, RZ ;  /* 0x0000000309037227 */ /* 0x004fe200078e00ff */
[----:B------:R-:W-:-:S04]  /*2700*/  ISETP.NE.AND P0, PT, R2, 0x1, PT ;  /* 0x000000010200780c */ /* 0x000fc80003f05270 */
[----:B----4-:R-:W-:-:S04]  /*2710*/  SHF.R.U32.HI R3, RZ, R6, R3 ;  /* 0x00000006ff037219 */ /* 0x010fc80000011603 */
[----:B------:R-:W-:Y:S02]  /*2720*/  SEL R3, R9, R3, !P0 ;  /* 0x0000000309037207 */ /* 0x000fe40004000000 */
[----:B---3--:R-:W-:-:S04]  /*2730*/  ISETP.NE.AND P1, PT, R7, 0x1, PT ;  /* 0x000000010700780c */ /* 0x008fc80003f25270 */
[----:B------:R-:W-:-:S05]  /*2740*/  SEL R4, R10, R4, !P1 ;  /* 0x000000040a047207 */ /* 0x000fca0004800000 */
[----:B------:R-:W-:Y:S02]  /*2750*/  IMAD.IADD R5, R3, 0x1, -R4 ;  /* 0x0000000103057824 */ /* 0x000fe400078e0a04 */
[----:B------:R-:W-:Y:S02]  /*2760*/  IMAD.IADD R3, R4, 0x1, -R3 ;  /* 0x0000000104037824 */ /* 0x000fe400078e0a03 */
[----:B------:R-:W-:Y:S02]  /*2770*/  IMAD R10, R5, R7, R10 ;  /* 0x00000007050a7224 */ /* 0x000fe400078e020a */
[----:B------:R-:W-:-:S07]  /*2780*/  IMAD R9, R3, R2, R9 ;  /* 0x0000000203097224 */ /* 0x000fce00078e0209 */
.L_x_42:
[----:B------:R-:W-:Y:S01]  /*2790*/  VIADD R14, R14, 0x1 ;  /* 0x000000010e0e7836 */ /* 0x000fe20000000000 */
[----:B------:R-:W-:Y:S01]  /*27a0*/  PLOP3.LUT P1, PT, PT, PT, PT, 0x80, 0x8 ;  /* 0x000000000008781c */ /* 0x000fe20003f2f070 */
[----:B------:R-:W-:Y:S02]  /*27b0*/  IMAD.IADD R58, R10, 0x1, R57 ;  /* 0x000000010a3a7824 */ /* 0x000fe400078e0239 */
[----:B------:R-:W-:Y:S01]  /*27c0*/  IMAD.IADD R59, R9, 0x1, R56 ;  /* 0x00000001093b7824 */ /* 0x000fe200078e0238 */
[----:B------:R-:W-:-:S04]  /*27d0*/  ISETP.NE.AND P0, PT, R14, 0x2, PT ;  /* 0x000000020e00780c */ /* 0x000fc80003f05270 */
[----:B------:R-:W-:Y:S02]  /*27e0*/  SEL R2, RZ, 0x1, P0 ;  /* 0x00000001ff027807 */ /* 0x000fe40000000000 */
[----:B------:R-:W-:Y:S02]  /*27f0*/  SEL R14, R14, RZ, P0 ;  /* 0x000000ff0e0e7207 */ /* 0x000fe40000000000 */
[----:B------:R-:W-:Y:S01]  /*2800*/  LOP3.LUT R13, R13, R2, RZ, 0x3c, !PT ;  /* 0x000000020d0d7212 */ /* 0x000fe200078e3cff */
[----:B------:R-:W-:Y:S06]  /*2810*/  @P2 BRA `(.L_x_43) ;  /* 0xfffffff000002947 */ /* 0x000fec000383ffff */
[----:B------:R-:W-:Y:S01]  /*2820*/  UIADD3 UR4, UPT, UPT, UR4, 0x58, URZ ;  /* 0x0000005804047890 */ /* 0x000fe2000fffe0ff */
[----:B------:R-:W-:-:S03]  /*2830*/  SHF.L.U32 R2, R15, 0x1f, RZ ;  /* 0x0000001f0f027819 */ /* 0x000fc600000006ff */
[----:B------:R-:W-:-:S09]  /*2840*/  ULEA UR5, UR13, UR4, 0x3 ;  /* 0x000000040d057291 */ /* 0x000fd2000f8e18ff */
[----:B------:R-:W1:Y:S02]  /*2850*/  SYNCS.PHASECHK.TRANS64.TRYWAIT P0, [UR5], R2 ;  /* 0x00000002ff0075a7 */ /* 0x000e640008001105 */
[----:B-1----:R-:W-:Y:S05]  /*2860*/  @!P0 BRA `(.L_x_44) ;  /* 0x0000004400408947 */ /* 0x002fea0003800000 */
.L_x_126:
[----:B------:R-:W-:-:S04]  /*2870*/  UIADD3 UR6, UPT, UPT, UR13, 0x1, URZ ;  /* 0x000000010d067890 */ /* 0x000fc8000fffe0ff */
[----:B------:R-:W-:-:S04]  /*2880*/  UISETP.NE.AND UP0, UPT, UR6, 0xb, UPT ;  /* 0x0000000b0600788c */ /* 0x000fc8000bf05270 */
[----:B------:R-:W-:Y:S02]  /*2890*/  USEL UR7, URZ, 0x1, UP0 ;  /* 0x00000001ff077887 */ /* 0x000fe40008000000 */
[----:B------:R-:W-:-:S04]  /*28a0*/  USEL UR6, UR6, URZ, UP0 ;  /* 0x000000ff06067287 */ /* 0x000fc80008000000 */
[----:B------:R-:W-:Y:S01]  /*28b0*/  ULEA UR5, UR6, UR4, 0x3 ;  /* 0x0000000406057291 */ /* 0x000fe2000f8e18ff */
[----:B-1----:R-:W-:-:S04]  /*28c0*/  LOP3.LUT R2, R15, UR7, RZ, 0x3c, !PT ;  /* 0x000000070f027c12 */ /* 0x002fc8000f8e3cff */
[----:B------:R-:W-:-:S04]  /*28d0*/  SHF.L.U32 R3, R2, 0x1f, RZ ;  /* 0x0000001f02037819 */ /* 0x000fc800000006ff */
[----:B------:R-:W1:Y:S02]  /*28e0*/  SYNCS.PHASECHK.TRANS64.TRYWAIT P0, [UR5], R3 ;  /* 0x00000003ff0075a7 */ /* 0x000e640008001105 */
[----:B-1----:R-:W-:Y:S05]  /*28f0*/  @!P0 BRA `(.L_x_45) ;  /* 0x0000004400348947 */ /* 0x002fea0003800000 */
.L_x_128:
[----:B------:R-:W-:-:S04]  /*2900*/  UIADD3 UR6, UPT, UPT, UR6, 0x1, URZ ;  /* 0x0000000106067890 */ /* 0x000fc8000fffe0ff */
[----:B------:R-:W-:-:S04]  /*2910*/  UISETP.NE.AND UP0, UPT, UR6, 0xb, UPT ;  /* 0x0000000b0600788c */ /* 0x000fc8000bf05270 */
[----:B------:R-:W-:Y:S02]  /*2920*/  USEL UR7, URZ, 0x1, UP0 ;  /* 0x00000001ff077887 */ /* 0x000fe40008000000 */
[----:B------:R-:W-:-:S04]  /*2930*/  USEL UR6, UR6, URZ, UP0 ;  /* 0x000000ff06067287 */ /* 0x000fc80008000000 */
[----:B------:R-:W-:Y:S01]  /*2940*/  ULEA UR5, UR6, UR4, 0x3 ;  /* 0x0000000406057291 */ /* 0x000fe2000f8e18ff */
[----:B------:R-:W-:-:S04]  /*2950*/  LOP3.LUT R2, R2, UR7, RZ, 0x3c, !PT ;  /* 0x0000000702027c12 */ /* 0x000fc8000f8e3cff */
[----:B-1----:R-:W-:-:S04]  /*2960*/  SHF.L.U32 R3, R2, 0x1f, RZ ;  /* 0x0000001f02037819 */ /* 0x002fc800000006ff */
[----:B------:R-:W1:Y:S02]  /*2970*/  SYNCS.PHASECHK.TRANS64.TRYWAIT P0, [UR5], R3 ;  /* 0x00000003ff0075a7 */ /* 0x000e640008001105 */
[----:B-1----:R-:W-:Y:S05]  /*2980*/  @!P0 BRA `(.L_x_46) ;  /* 0x0000004400288947 */ /* 0x002fea0003800000 */
.L_x_130:
        /* <DEDUP_REMOVED lines=9> */
.L_x_132:
        /* <DEDUP_REMOVED lines=9> */
.L_x_134:
        /* <DEDUP_REMOVED lines=9> */
.L_x_136:
        /* <DEDUP_REMOVED lines=9> */
.L_x_138:
        /* <DEDUP_REMOVED lines=9> */
.L_x_140:
        /* <DEDUP_REMOVED lines=9> */
.L_x_142:
        /* <DEDUP_REMOVED lines=9> */
.L_x_144:
[----:B------:R-:W-:-:S04]  /*2d80*/  UIADD3 UR6, UPT, UPT, UR6, 0x1, URZ ;  /* 0x0000000106067890 */ /* 0x000fc8000fffe0ff */
[----:B------:R-:W-:-:S04]  /*2d90*/  UISETP.NE.AND UP0, UPT, UR6, 0xb, UPT ;  /* 0x0000000b0600788c */ /* 0x000fc8000bf05270 */
[----:B------:R-:W-:Y:S02]  /*2da0*/  USEL UR5, URZ, 0x1, UP0 ;  /* 0x00000001ff057887 */ /* 0x000fe40008000000 */
[----:B------:R-:W-:-:S04]  /*2db0*/  USEL UR6, UR6, URZ, UP0 ;  /* 0x000000ff06067287 */ /* 0x000fc80008000000 */
[----:B------:R-:W-:Y:S01]  /*2dc0*/  ULEA UR6, UR6, UR4, 0x3 ;  /* 0x0000000406067291 */ /* 0x000fe2000f8e18ff */
[----:B------:R-:W-:-:S04]  /*2dd0*/  LOP3.LUT R2, R2, UR5, RZ, 0x3c, !PT ;  /* 0x0000000502027c12 */ /* 0x000fc8000f8e3cff */
[----:B------:R-:W-:Y:S01]  /*2de0*/  SHF.L.U32 R2, R2, 0x1f, RZ ;  /* 0x0000001f02027819 */ /* 0x000fe200000006ff */
[----:B-1-3--:R-:W-:-:S07]  /*2df0*/  IMAD.U32 R0, RZ, RZ, UR6 ;  /* 0x00000006ff007e24 */ /* 0x00afce000f8e00ff */
.L_x_54:
[----:B-1----:R1:W2:Y:S02]  /*2e00*/  SYNCS.PHASECHK.TRANS64.TRYWAIT P0, [R0+URZ], R2 ;  /* 0x00000002000075a7 */ /* 0x0022a400080011ff */
[----:B--2---:R-:W-:Y:S05]  /*2e10*/  @!P0 NANOSLEEP.SYNCS 0x989680 ;  /* 0x009896800000895d */ /* 0x004fea0003900000 */
[----:B------:R-:W2:Y:S02]  /*2e20*/  @!P0 SYNCS.PHASECHK.TRANS64 P0, [R0+URZ], R2 ;  /* 0x00000002000085a7 */ /* 0x000ea400080010ff */
[----:B--2---:R-:W-:Y:S05]  /*2e30*/  @P0 EXIT ;  /* 0x000000000000094d */ /* 0x004fea0003800000 */
[----:B------:R-:W-:Y:S05]  /*2e40*/  BRA `(.L_x_54) ;  /* 0xfffffffc00ec7947 */ /* 0x000fea000383ffff */
.L_x_23:
[----:B------:R-:W-:-:S04]  /*2e50*/  UISETP.NE.AND UP1, UPT, UR37, URZ, UPT ;  /* 0x000000ff2500728c */ /* 0x000fc8000bf25270 */
[----:B------:R-:W-:-:S09]  /*2e60*/  UISETP.NE.OR UP1, UPT, UR10, 0x1, UP1 ;  /* 0x000000010a00788c */ /* 0x000fd20008f25670 */
[----:B------:R-:W-:Y:S05]  /*2e70*/  BRA.U UP1, `(.L_x_55) ;  /* 0x00000005014c7547 */ /* 0x000fea000b800000 */
[----:B------:R-:W-:Y:S01]  /*2e80*/  HFMA2 R11, -RZ, RZ, 0, 0 ;  /* 0x00000000ff0b7431 */ /* 0x000fe200000001ff */
[----:B------:R-:W-:Y:S01]  /*2e90*/  ISETP.GE.U32.AND P2, PT, R10, 0x2, PT ;  /* 0x000000020a00780c */ /* 0x000fe20003f46070 */
[----:B------:R-:W-:Y:S01]  /*2ea0*/  IMAD.MOV.U32 R12, RZ, RZ, 0x1 ;  /* 0x00000001ff0c7424 */ /* 0x000fe200078e00ff */
[----:B------:R-:W-:Y:S01]  /*2eb0*/  CS2R R8, SRZ ;  /* 0x0000000000087805 */ /* 0x000fe2000001ff00 */
[----:B------:R-:W-:Y:S01]  /*2ec0*/  IMAD.MOV.U32 R3, RZ, RZ, RZ ;  /* 0x000000ffff037224 */ /* 0x000fe200078e00ff */
[----:B------:R-:W-:Y:S01]  /*2ed0*/  UMOV UR4, 0x400 ;  /* 0x0000040000047882 */ /* 0x000fe20000000000 */
[----:B------:R-:W-:Y:S01]  /*2ee0*/  UMOV UR6, URZ ;  /* 0x000000ff00067c82 */ /* 0x000fe20008000000 */
[----:B------:R-:W-:-:S12]  /*2ef0*/  ULEA UR37, UR37, UR4, 0x18 ;  /* 0x0000000425257291 */ /* 0x000fd8000f8ec0ff */
.L_x_59:
[----:B------:R-:W-:Y:S02]  /*2f00*/  LEA R0, R3, UR37, 0x3 ;  /* 0x0000002503007c11 */ /* 0x000fe4000f8e18ff */
[----:B------:R-:W-:-:S03]  /*2f10*/  SHF.L.U32 R4, R8, 0x1f, RZ ;  /* 0x0000001f08047819 */ /* 0x000fc600000006ff */
[----:B------:R-:W-:Y:S01]  /*2f20*/  VIADD R5, R0, 0x140 ;  /* 0x0000014000057836 */ /* 0x000fe20000000000 */
[----:B------:R-:W1:Y:S02]  /*2f30*/  SYNCS.PHASECHK.TRANS64.TRYWAIT P0, [R0+URZ+0x130], R4 ;  /* 0x00013004000075a7 */ /* 0x000e6400080011ff */
[----:B-1----:R-:W-:Y:S05]  /*2f40*/  @!P0 BRA `(.L_x_56) ;  /* 0x0000004000788947 */ /* 0x002fea0003800000 */
.L_x_145:
[----:B------:R-:W-:Y:S01]  /*2f50*/  ULEA UR5, UR6, UR37, 0x3 ;  /* 0x0000002506057291 */ /* 0x000fe2000f8e18ff */
[----:B-1----:R-:W-:Y:S01]  /*2f60*/  PRMT R0, RZ, 0x654, R5 ;  /* 0x00000654ff007816 */ /* 0x002fe20000000005 */
[----:B------:R-:W-:Y:S01]  /*2f70*/  @!P2 IMAD.MOV.U32 R4, RZ, RZ, 0x10 ;  /* 0x00000010ff04a424 */ /* 0x000fe200078e00ff */
[----:B------:R-:W-:Y:S01]  /*2f80*/  SHF.L.U32 R5, R12, 0x1f, RZ ;  /* 0x0000001f0c057819 */ /* 0x000fe200000006ff */
[----:B------:R-:W-:Y:S01]  /*2f90*/  UIADD3 UR4, UPT, UPT, UR5, 0xd0, URZ ;  /* 0x000000d005047890 */ /* 0x000fe2000fffe0ff */
[----:B------:R1:W-:Y:S05]  /*2fa0*/  SYNCS.ARRIVE.TRANS64.RED.A1T0 RZ, [R0+URZ], RZ ;  /* 0x000000ff00ff79a7 */ /* 0x0003ea00081004ff */
[----:B------:R-:W-:Y:S01]  /*2fb0*/  IMAD.U32 R6, RZ, RZ, UR4 ;  /* 0x00000004ff067e24 */ /* 0x000fe2000f8e00ff */
[----:B------:R-:W2:Y:S04]  /*2fc0*/  SYNCS.PHASECHK.TRANS64.TRYWAIT P0, [UR5+0xe0], R5 ;  /* 0x0000e005ff0075a7 */ /* 0x000ea80008001105 */
[----:B------:R-:W-:Y:S01]  /*2fd0*/  PRMT R6, R10, 0x654, R6 ;  /* 0x000006540a067816 */ /* 0x000fe20000000006 */
[----:B-12---:R-:W-:Y:S06]  /*2fe0*/  @!P0 BRA `(.L_x_57) ;  /* 0x0000004000648947 */ /* 0x006fec0003800000 */
.L_x_147:
[----:B------:R-:W-:Y:S01]  /*2ff0*/  ULEA UR4, UR6, UR37, 0x4 ;  /* 0x0000002506047291 */ /* 0x000fe2000f8e20ff */
[----:B------:R-:W-:Y:S01]  /*3000*/  SEL R2, R6, R2, !P2 ;  /* 0x0000000206027207 */ /* 0x000fe20005000000 */
[----:B------:R-:W-:Y:S01]  /*3010*/  UIADD3 UR5, UPT, UPT, UR5, 0xd0, URZ ;  /* 0x000000d005057890 */ /* 0x000fe2000fffe0ff */
[----:B-1----:R-:W-:Y:S01]  /*3020*/  LEA R0, R11, UR37, 0x3 ;  /* 0x000000250b007c11 */ /* 0x002fe2000f8e18ff */
[----:B------:R-:W-:Y:S01]  /*3030*/  UIADD3 UR4, UPT, UPT, UR4, 0x160, URZ ;  /* 0x0000016004047890 */ /* 0x000fe2000fffe0ff */
[----:B------:R1:W-:Y:S01]  /*3040*/  @!P2 SYNCS.ARRIVE.TRANS64.RED RZ, [R2+URZ], R4 ;  /* 0x0000000402ffa9a7 */ /* 0x0003e200080004ff */
[----:B------:R-:W-:Y:S01]  /*3050*/  UIADD3 UR6, UPT, UPT, UR6, 0x1, URZ ;  /* 0x0000000106067890 */ /* 0x000fe2000fffe0ff */
[----:B------:R-:W-:-:S03]  /*3060*/  VIADD R3, R3, 0x1 ;  /* 0x0000000103037836 */ /* 0x000fc60000000000 */
[----:B------:R-:W-:Y:S02]  /*3070*/  UISETP.NE.AND UP0, UPT, UR6, 0x2, UPT ;  /* 0x000000020600788c */ /* 0x000fe4000bf05270 */
[----:B------:R-:W-:Y:S01]  /*3080*/  ISETP.NE.AND P0, PT, R3, 0x2, PT ;  /* 0x000000020300780c */ /* 0x000fe20003f05270 */
[----:B------:R-:W-:Y:S06]  /*3090*/  UGETNEXTWORKID.BROADCAST [UR4], [UR5] ;  /* 0x00000000040073ca */ /* 0x000fec0008000100 */
[----:B------:R-:W-:Y:S02]  /*30a0*/  USEL UR4, URZ, 0x1, UP0 ;  /* 0x00000001ff047887 */ /* 0x000fe40008000000 */
[----:B------:R-:W-:-:S04]  /*30b0*/  USEL UR6, UR6, URZ, UP0 ;  /* 0x000000ff06067287 */ /* 0x000fc80008000000 */
[----:B------:R-:W-:Y:S02]  /*30c0*/  LOP3.LUT R12, R12, UR4, RZ, 0x3c, !PT ;  /* 0x000000040c0c7c12 */ /* 0x000fe4000f8e3cff */
[----:B-1----:R-:W-:-:S04]  /*30d0*/  SHF.L.U32 R4, R9, 0x1f, RZ ;  /* 0x0000001f09047819 */ /* 0x002fc800000006ff */
[----:B------:R-:W1:Y:S02]  /*30e0*/  SYNCS.PHASECHK.TRANS64.TRYWAIT P1, [R0+URZ+0xd0], R4 ;  /* 0x0000d004000075a7 */ /* 0x000e6400080211ff */
[----:B-1----:R-:W-:Y:S05]  /*30f0*/  @!P1 BRA `(.L_x_58) ;  /* 0x0000004000389947 */ /* 0x002fea0003800000 */
.L_x_148:
[----:B-1----:R-:W-:Y:S01]  /*3100*/  LEA R4, R11, UR37, 0x4 ;  /* 0x000000250b047c11 */ /* 0x002fe2000f8e20ff */
[----:B------:R-:W-:Y:S01]  /*3110*/  VIADD R0, R0, 0xe0 ;  /* 0x000000e000007836 */ /* 0x000fe20000000000 */
[----:B------:R-:W-:Y:S01]  /*3120*/  SEL R3, R3, RZ, P0 ;  /* 0x000000ff03037207 */ /* 0x000fe20000000000 */
[----:B------:R-:W-:-:S03]  /*3130*/  VIADD R11, R11, 0x1 ;  /* 0x000000010b0b7836 */ /* 0x000fc60000000000 */
[----:B------:R-:W1:Y:S01]  /*3140*/  LDS.128 R4, [R4+0x160] ;  /* 0x0001600004047984 */ /* 0x000e620000000c00 */
[----:B------:R-:W-:Y:S02]  /*3150*/  PRMT R0, RZ, 0x654, R0 ;  /* 0x00000654ff007816 */ /* 0x000fe40000000000 */
[C---:B------:R-:W-:Y:S01]  /*3160*/  ISETP.NE.AND P1, PT, R11.reuse, 0x2, PT ;  /* 0x000000020b00780c */ /* 0x040fe20003f25270 */
[----:B------:R-:W-:Y:S01]  /*3170*/  @!PT LDS RZ, [RZ] ;  /* 0x00000000fffff984 */ /* 0x000fe20000000800 */
[----:B------:R-:W-:Y:S01]  /*3180*/  @!PT LDS RZ, [RZ] ;  /* 0x00000000fffff984 */ /* 0x000fe20000000800 */
[----:B------:R-:W-:Y:S01]  /*3190*/  @!PT LDS RZ, [RZ] ;  /* 0x00000000fffff984 */ /* 0x000fe20000000800 */
[----:B------:R-:W-:Y:S01]  /*31a0*/  @!PT LDS RZ, [RZ] ;  /* 0x00000000fffff984 */ /* 0x000fe20000000800 */
[----:B------:R2:W-:Y:S06]  /*31b0*/  MEMBAR.ALL.CTA ;  /* 0x0000000000007992 */ /* 0x0005ec0000008000 */
[----:B--2---:R-:W2:Y:S01]  /*31c0*/  FENCE.VIEW.ASYNC.S ;  /* 0x00000000000073c6 */ /* 0x004ea20000000000 */
[----:B------:R-:W-:Y:S01]  /*31d0*/  SEL R11, R11, RZ, P1 ;  /* 0x000000ff0b0b7207 */ /* 0x000fe20000800000 */
[----:B--2---:R2:W-:Y:S01]  /*31e0*/  SYNCS.ARRIVE.TRANS64.RED.A1T0 RZ, [R0+URZ], RZ ;  /* 0x000000ff00ff79a7 */ /* 0x0045e200081004ff */
[----:B-1----:R-:W-:-:S02]  /*31f0*/  LOP3.LUT P3, RZ, R6, 0x1, RZ, 0xc0, !PT ;  /* 0x0000000106ff7812 */ /* 0x002fc4000786c0ff */
[----:B------:R-:W-:-:S04]  /*3200*/  SEL R4, RZ, 0x1, P1 ;  /* 0x00000001ff047807 */ /* 0x000fc80000800000 */
[----:B------:R-:W-:Y:S02]  /*3210*/  LOP3.LUT R9, R9, R4, RZ, 0x3c, !PT ;  /* 0x0000000409097212 */ /* 0x000fe400078e3cff */
[----:B--2---:R-:W-:-:S04]  /*3220*/  SEL R0, RZ, 0x1, P0 ;  /* 0x00000001ff007807 */ /* 0x004fc80000000000 */
[----:B------:R-:W-:Y:S01]  /*3230*/  LOP3.LUT R8, R8, R0, RZ, 0x3c, !PT ;  /* 0x0000000008087212 */ /* 0x000fe200078e3cff */
[----:B------:R-:W-:Y:S06]  /*3240*/  @P3 BRA `(.L_x_59) ;  /* 0xfffffffc002c3947 */ /* 0x000fec000383ffff */
[----:B------:R-:W-:Y:S01]  /*3250*/  ULEA UR5, UR6, UR37, 0x3 ;  /* 0x0000002506057291 */ /* 0x000fe2000f8e18ff */
[----:B------:R-:W-:-:S08]  /*3260*/  SHF.L.U32 R2, R12, 0x1f, RZ ;  /* 0x0000001f0c027819 */ /* 0x000fd000000006ff */
[----:B------:R-:W1:Y:S02]  /*3270*/  SYNCS.PHASECHK.TRANS64 P0, [UR5+0xe0], R2 ;  /* 0x0000e002ff0075a7 */ /* 0x000e640008001005 */
[----:B-1----:R-:W-:Y:S05]  /*3280*/  @P0 BRA `(.L_x_60) ;  /* 0x0000000000080947 */ /* 0x002fea0003800000 */
[----:B------:R-:W1:Y:S02]  /*3290*/  SYNCS.PHASECHK.TRANS64.TRYWAIT P0, [UR5+0xe0], R2 ;  /* 0x0000e002ff0075a7 */ /* 0x000e640008001105 */
[----:B-1----:R-:W-:Y:S05]  /*32a0*/  @!P0 BRA `(.L_x_61) ;  /* 0x0000003c00e08947 */ /* 0x002fea0003800000 */
.L_x_60:
[----:B------:R-:W-:-:S04]  /*32b0*/  UIADD3 UR4, UPT, UPT, UR6, 0x1, URZ ;  /* 0x0000000106047890 */ /* 0x000fc8000fffe0ff */
[----:B------:R-:W-:-:S04]  /*32c0*/  UISETP.NE.AND UP0, UPT, UR4, 0x2, UPT ;  /* 0x000000020400788c */ /* 0x000fc8000bf05270 */
[----:B------:R-:W-:Y:S02]  /*32d0*/  USEL UR7, URZ, 0x1, UP0 ;  /* 0x00000001ff077887 */ /* 0x000fe40008000000 */
[----:B------:R-:W-:-:S04]  /*32e0*/  USEL UR4, UR4, URZ, UP0 ;  /* 0x000000ff04047287 */ /* 0x000fc80008000000 */
[----:B------:R-:W-:Y:S01]  /*32f0*/  ULEA UR4, UR4, UR37, 0x3 ;  /* 0x0000002504047291 */ /* 0x000fe2000f8e18ff */
[----:B-1----:R-:W-:-:S04]  /*3300*/  LOP3.LUT R2, R12, UR7, RZ, 0x3c, !PT ;  /* 0x000000070c027c12 */ /* 0x002fc8000f8e3cff */
[----:B------:R-:W-:-:S04]  /*3310*/  SHF.L.U32 R0, R2, 0x1f, RZ ;  /* 0x0000001f02007819 */ /* 0x000fc800000006ff */
[----:B------:R-:W1:Y:S02]  /*3320*/  SYNCS.PHASECHK.TRANS64 P0, [UR4+0xe0], R0 ;  /* 0x0000e000ff0075a7 */ /* 0x000e640008001004 */
[----:B-1----:R-:W-:Y:S05]  /*3330*/  @P0 EXIT ;  /* 0x000000000000094d */ /* 0x002fea0003800000 */
[----:B------:R-:W-:Y:S02]  /*3340*/  SHF.L.U32 R2, R2, 0x1f, RZ ;  /* 0x0000001f02027819 */ /* 0x000fe400000006ff */
[----:B------:R-:W-:-:S07]  /*3350*/  MOV R0, UR4 ;  /* 0x0000000400007c02 */ /* 0x000fce0008000f00 */
.L_x_62:
[----:B-1----:R1:W2:Y:S02]  /*3360*/  SYNCS.PHASECHK.TRANS64.TRYWAIT P0, [R0+URZ+0xe0], R2 ;  /* 0x0000e002000075a7 */ /* 0x0022a400080011ff */
[----:B--2---:R-:W-:Y:S05]  /*3370*/  @!P0 NANOSLEEP.SYNCS 0x989680 ;  /* 0x009896800000895d */ /* 0x004fea0003900000 */
[----:B------:R-:W2:Y:S02]  /*3380*/  @!P0 SYNCS.PHASECHK.TRANS64 P0, [R0+URZ+0xe0], R2 ;  /* 0x0000e002000085a7 */ /* 0x000ea400080010ff */
[----:B--2---:R-:W-:Y:S05]  /*3390*/  @P0 EXIT ;  /* 0x000000000000094d */ /* 0x004fea0003800000 */
[----:B------:R-:W-:Y:S05]  /*33a0*/  BRA `(.L_x_62) ;  /* 0xfffffffc00ec7947 */ /* 0x000fea000383ffff */
.L_x_55:
[----:B------:R-:W-:Y:S05]  /*33b0*/  BRA.U UP4, `(.L_x_63) ;  /* 0x0000001504487547 */ /* 0x000fea000b800000 */
[----:B------:R-:W-:Y:S01]  /*33c0*/  UMOV UR6, 0x40 ;  /* 0x0000004000067882 */ /* 0x000fe20000000000 */
[----:B------:R-:W-:Y:S01]  /*33d0*/  NOP ;  /* 0x0000000000007918 */ /* 0x000fe20000000000 */
[----:B------:R-:W-:Y:S01]  /*33e0*/  ULEA UR6, UR37, UR6, 0x18 ;  /* 0x0000000625067291 */ /* 0x000fe2000f8ec0ff */
[----:B------:R-:W-:Y:S02]  /*33f0*/  UMOV UR7, 0x400 ;  /* 0x0000040000077882 */ /* 0x000fe40000000000 */
[----:B------:R-:W-:-:S06]  /*3400*/  ULEA UR37, UR37, UR7, 0x18 ;  /* 0x0000000725257291 */ /* 0x000fcc000f8ec0ff */
[----:B------:R-:W1:Y:S02]  /*3410*/  LDS.U8 R2, [UR6+0x1c] ;  /* 0x00001c06ff027984 */ /* 0x000e640008000000 */
[----:B-1----:R-:W-:-:S13]  /*3420*/  ISETP.NE.AND P0, PT, R2, RZ, PT ;  /* 0x000000ff0200720c */ /* 0x002fda0003f05270 */
[----:B------:R-:W-:Y:S05]  /*3430*/  @P0 BRA `(.L_x_64) ;  /* 0x0000000400080947 */ /* 0x000fea0003800000 */
[----:B------:R-:W-:Y:S02]  /*3440*/  UISETP.NE.U32.AND UP0, UPT, UR5, 0x1, UPT ;  /* 0x000000010500788c */ /* 0x000fe4000bf05070 */
[----:B------:R-:W-:-:S07]  /*3450*/  UIADD3 UR8, UPT, UPT, UR6, 0x8, URZ ;  /* 0x0000000806087890 */ /* 0x000fce000fffe0ff */
[----:B------:R-:W-:Y:S05]  /*3460*/  BRA.U !UP0, `(.L_x_65) ;  /* 0x00000001089c7547 */ /* 0x000fea000b800000 */
[----:B------:R-:W-:Y:S01]  /*3470*/  ELECT P0, URZ, PT ;  /* 0x0000000000ff782f */ /* 0x000fe20003800000 */
[----:B------:R-:W-:-:S12]  /*3480*/  BSSY B0, `(.L_x_65) ;  /* 0x0000025000007945 */ /* 0x000fd80003800000 */
[----:B------:R-:W-:Y:S05]  /*3490*/  @!P0 BRA `(.L_x_66) ;  /* 0x00000000008c8947 */ /* 0x000fea0003800000 */
[----:B------:R-:W-:-:S05]  /*34a0*/  UMOV UR7, 0x10 ;  /* 0x0000001000077882 */ /* 0x000fca0000000000 */
[----:B------:R-:W-:Y:S04]  /*34b0*/  DEPBAR.LE SB1, 0x36 ;  /* 0x00009d800000791a */ /* 0x000fe80000000000 */
[----:B------:R-:W1:Y:S02]  /*34c0*/  UTCATOMSWS.2CTA.FIND_AND_SET.ALIGN UP1, UR7, UR7 ;  /* 0x00000007000775e3 */ /* 0x000e640008220800 */
[----:B-1----:R-:W-:Y:S01]  /*34d0*/  MOV R10, UR7 ;  /* 0x00000007000a7c02 */ /* 0x002fe20008000f00 */
[----:B------:R-:W-:Y:S06]  /*34e0*/  BRA.U UP1, `(.L_x_67) ;  /* 0x0000000101187547 */ /* 0x000fec000b800000 */
.L_x_68:
[----:B------:R-:W-:Y:S05]  /*34f0*/  NANOSLEEP 0x64 ;  /* 0x000000640000795d */ /* 0x000fea0003800000 */
[----:B------:R-:W-:-:S05]  /*3500*/  UMOV UR7, 0x10 ;  /* 0x0000001000077882 */ /* 0x000fca0000000000 */
[----:B------:R-:W-:Y:S04]  /*3510*/  DEPBAR.LE SB1, 0x36 ;  /* 0x00009d800000791a */ /* 0x000fe80000000000 */
[----:B------:R-:W1:Y:S02]  /*3520*/  UTCATOMSWS.2CTA.FIND_AND_SET.ALIGN UP1, UR7, UR7 ;  /* 0x00000007000775e3 */ /* 0x000e640008220800 */
[----:B-1----:R-:W-:Y:S01]  /*3530*/  MOV R10, UR7 ;  /* 0x00000007000a7c02 */ /* 0x002fe20008000f00 */
[----:B------:R-:W-:Y:S05]  /*3540*/  BRA.U !UP1, `(.L_x_68) ;  /* 0xfffffffd09e87547 */ /* 0x000fea000b83ffff */
.L_x_67:
[----:B------:R-:W1:Y:S01]  /*3550*/  LDS R5, [UR6+0x10] ;  /* 0x00001006ff057984 */ /* 0x000e620008000800 */
[----:B------:R-:W-:Y:S01]  /*3560*/  IMAD.U32 R3, RZ, RZ, UR37 ;  /* 0x00000025ff037e24 */ /* 0x000fe2000f8e00ff */
[----:B------:R-:W-:-:S03]  /*3570*/  MOV R2, UR4 ;  /* 0x0000000400027c02 */ /* 0x000fc60008000f00 */
[----:B------:R-:W-:Y:S01]  /*3580*/  VIADD R3, R3, 0x180 ;  /* 0x0000018003037836 */ /* 0x000fe20000000000 */
[----:B-1----:R-:W-:-:S04]  /*3590*/  SHF.L.U32 R5, R5, 0x1f, RZ ;  /* 0x0000001f05057819 */ /* 0x002fc800000006ff */
[----:B------:R-:W1:Y:S02]  /*35a0*/  SYNCS.PHASECHK.TRANS64.TRYWAIT P0, [UR6+0x8], R5 ;  /* 0x00000805ff0075a7 */ /* 0x000e640008001106 */
[----:B-1----:R-:W-:Y:S05]  /*35b0*/  @P0 BRA `(.L_x_69) ;  /* 0x0000000000080947 */ /* 0x002fea0003800000 */
[----:B------:R-:W1:Y:S02]  /*35c0*/  SYNCS.PHASECHK.TRANS64.TRYWAIT P0, [UR6+0x8], R5 ;  /* 0x00000805ff0075a7 */ /* 0x000e640008001106 */
[----:B-1----:R-:W-:Y:S05]  /*35d0*/  @!P0 BRA `(.L_x_70) ;  /* 0x0000003c002c8947 */ /* 0x002fea0003800000 */
.L_x_69:
[----:B-1----:R-:W-:Y:S01]  /*35e0*/  HFMA2 R4, -RZ, RZ, 0, 5.9604644775390625e-08 ;  /* 0x00000001ff047431 */ /* 0x002fe200000001ff */
[----:B------:R-:W-:Y:S01]  /*35f0*/  UPRMT UR7, UR4, 0x654, UR8 ;  /* 0x0000065404077896 */ /* 0x000fe20008000008 */
[----:B------:R-:W-:Y:S01]  /*3600*/  IMAD.MOV.U32 R7, RZ, RZ, 0xffff ;  /* 0x0000ffffff077424 */ /* 0x000fe200078e00ff */
[----:B------:R-:W-:Y:S01]  /*3610*/  PRMT R2, R2, 0x654, R3 ;  /* 0x0000065402027816 */ /* 0x000fe20000000003 */
[----:B------:R-:W-:Y:S02]  /*3620*/  IMAD.MOV.U32 R5, RZ, RZ, 0x4 ;  /* 0x00000004ff057424 */ /* 0x000fe400078e00ff */
[----:B------:R-:W-:Y:S01]  /*3630*/  IMAD.SHL.U32 R9, R10, 0x20, RZ ;  /* 0x000000200a097824 */ /* 0x000fe200078e00ff */
[----:B------:R-:W-:Y:S02]  /*3640*/  MOV R3, UR7 ;  /* 0x0000000700037c02 */ /* 0x000fe40008000f00 */
[-C--:B------:R-:W-:Y:S01]  /*3650*/  SHF.L.U32 R7, R7, R10.reuse, RZ ;  /* 0x0000000a07077219 */ /* 0x080fe200000006ff */
[----:B------:R1:W-:Y:S01]  /*3660*/  SYNCS.ARRIVE.TRANS64.RED RZ, [UR7], R5 ;  /* 0x00000005ffff79a7 */ /* 0x0003e20008000407 */
[----:B------:R-:W-:Y:S01]  /*3670*/  SHF.L.U32 R6, R4, R10, RZ ;  /* 0x0000000a04067219 */ /* 0x000fe200000006ff */
[----:B------:R1:W-:Y:S04]  /*3680*/  STS [UR37+0x180], R9 ;  /* 0x00018009ff007988 */ /* 0x0003e80008000825 */
[----:B------:R1:W-:Y:S04]  /*3690*/  STAS [R2.64], R10 ;  /* 0x0000000a02007dbd */ /* 0x0003e8000c0008ff */
[----:B------:R1:W-:Y:S04]  /*36a0*/  ATOMS.OR RZ, [UR6+0x14], R7 ;  /* 0x00001407ffff798c */ /* 0x0003e8000b000006 */
[----:B------:R1:W-:Y:S04]  /*36b0*/  ATOMS.OR RZ, [UR6+0x18], R6 ;  /* 0x00001806ffff798c */ /* 0x0003e8000b000006 */
[----:B------:R1:W-:Y:S02]  /*36c0*/  ATOMS.XOR RZ, [UR6+0x10], R4 ;  /* 0x00001004ffff798c */ /* 0x0003e4000b800006 */
.L_x_66:
[----:B------:R-:W-:Y:S05]  /*36d0*/  BSYNC B0 ;  /* 0x0000000000007941 */ /* 0x000fea0003800000 */
.L_x_65:
[----:B------:R-:W-:Y:S05]  /*36e0*/  BRA.U UP0, `(.L_x_71) ;  /* 0x00000001006c7547 */ /* 0x000fea000b800000 */
[----:B------:R-:W-:-:S03]  /*36f0*/  UMOV UR7, 0xffffffff ;  /* 0xffffffff00077882 */ /* 0x000fc60000000000 */
[----:B------:R-:W-:Y:S05]  /*3700*/  BRA.DIV UR7, `(.L_x_72) ;  /* 0x0000003a07f87947 */ /* 0x000fea000b800000 */
[----:B------:R-:W-:-:S13]  /*3710*/  ELECT P6, URZ, PT ;  /* 0x0000000000ff782f */ /* 0x000fda00038c0000 */
.L_x_152:
[----:B------:R-:W-:Y:S05]  /*3720*/  @!P6 BRA `(.L_x_71) ;  /* 0x00000000005ce947 */ /* 0x000fea0003800000 */
[----:B-1----:R-:W1:Y:S02]  /*3730*/  LDS R3, [UR6+0x10] ;  /* 0x00001006ff037984 */ /* 0x002e640008000800 */
[----:B-1----:R-:W-:-:S04]  /*3740*/  SHF.L.U32 R3, R3, 0x1f, RZ ;  /* 0x0000001f03037819 */ /* 0x002fc800000006ff */
[----:B------:R-:W1:Y:S02]  /*3750*/  SYNCS.PHASECHK.TRANS64.TRYWAIT P0, [UR6+0x8], R3 ;  /* 0x00000803ff0075a7 */ /* 0x000e640008001106 */
[----:B-1----:R-:W-:Y:S05]  /*3760*/  @P0 BRA `(.L_x_73) ;  /* 0x0000000000080947 */ /* 0x002fea0003800000 */
[----:B------:R-:W1:Y:S02]  /*3770*/  SYNCS.PHASECHK.TRANS64.TRYWAIT P0, [UR6+0x8], R3 ;  /* 0x00000803ff0075a7 */ /* 0x000e640008001106 */
[----:B-1----:R-:W-:Y:S05]  /*3780*/  @!P0 BRA `(.L_x_74) ;  /* 0x0000003800f88947 */ /* 0x002fea0003800000 */
.L_x_73:
[----:B------:R-:W2:Y:S01]  /*3790*/  LDS R5, [UR37+0x180] ;  /* 0x00018025ff057984 */ /* 0x000ea20008000800 */
[----:B-1----:R-:W-:Y:S02]  /*37a0*/  HFMA2 R2, -RZ, RZ, 0, 5.9604644775390625e-08 ;  /* 0x00000001ff027431 */ /* 0x002fe400000001ff */
[----:B------:R-:W-:Y:S01]  /*37b0*/  IMAD.MOV.U32 R3, RZ, RZ, 0xffff ;  /* 0x0000ffffff037424 */ /* 0x000fe200078e00ff */
[----:B------:R-:W-:Y:S01]  /*37c0*/  UPRMT UR7, UR4, 0x654, UR8 ;  /* 0x0000065404077896 */ /* 0x000fe20008000008 */
[----:B--2---:R-:W-:-:S03]  /*37d0*/  IMAD.SHL.U32 R4, R5, 0x20, RZ ;  /* 0x0000002005047824 */ /* 0x004fc600078e00ff */
[-C--:B------:R-:W-:Y:S02]  /*37e0*/  SHF.L.U32 R3, R3, R5.reuse, RZ ;  /* 0x0000000503037219 */ /* 0x080fe400000006ff */
[----:B------:R-:W-:Y:S01]  /*37f0*/  SHF.L.U32 R5, R2, R5, RZ ;  /* 0x0000000502057219 */ /* 0x000fe200000006ff */
[----:B------:R2:W-:Y:S04]  /*3800*/  STS [UR37+0x180], R4 ;  /* 0x00018004ff007988 */ /* 0x0005e80008000825 */
[----:B------:R2:W-:Y:S04]  /*3810*/  ATOMS.OR RZ, [UR6+0x14], R3 ;  /* 0x00001403ffff798c */ /* 0x0005e8000b000006 */
[----:B------:R2:W-:Y:S01]  /*3820*/  ATOMS.OR RZ, [UR6+0x18], R5 ;  /* 0x00001805ffff798c */ /* 0x0005e2000b000006 */
[----:B------:R-:W-:Y:S03]  /*3830*/  SYNCS.ARRIVE.TRANS64.RED.A1T0 RZ, [UR7], RZ ;  /* 0x000000ffffff79a7 */ /* 0x000fe60008100407 */
[----:B------:R2:W-:Y:S01]  /*3840*/  ATOMS.XOR RZ, [UR6+0x10], R2 ;  /* 0x00001002ffff798c */ /* 0x0005e2000b800006 */
[----:B------:R-:W-:Y:S05]  /*3850*/  BRA `(.L_x_71) ;  /* 0x0000000000107947 */ /* 0x000fea0003800000 */
.L_x_64:
[----:B------:R-:W-:-:S05]  /*3860*/  MOV R2, 0xffffffff ;  /* 0xffffffff00027802 */ /* 0x000fca0000000f00 */
[----:B------:R1:W-:Y:S02]  /*3870*/  STS [UR37+0x180], R2 ;  /* 0x00018002ff007988 */ /* 0x0003e40008000825 */
[----:B-1----:R-:W-:Y:S02]  /*3880*/  MOV R2, 0x38a0 ;  /* 0x000038a000027802 */ /* 0x002fe40000000f00 */
[----:B-----5:R-:W-:Y:S05]  /*3890*/  CALL.REL.NOINC `($__internal_1_$__cuda_sm10x_tcgen05_guardrail_trap_phase_invalid_during_alloc) ;  /* 0x0000004000007944 */ /* 0x020fea0003c00000 */
.L_x_71:
[----:B------:R-:W-:Y:S05]  /*38a0*/  WARPSYNC.ALL ;  /* 0x0000000000007948 */ /* 0x000fea0003800000 */
[----:B------:R-:W3:Y:S01]  /*38b0*/  S2UR UR7, SR_CgaCtaId ;  /* 0x00000000000779c3 */ /* 0x000ee20000008800 */
[----:B------:R-:W-:Y:S01]  /*38c0*/  UMOV UR6, 0x400 ;  /* 0x0000040000067882 */ /* 0x000fe20000000000 */
[----:B------:R-:W-:-:S06]  /*38d0*/  NOP ;  /* 0x0000000000007918 */ /* 0x000fcc0000000000 */
[----:B------:R-:W-:Y:S06]  /*38e0*/  BAR.ARV 0x6, 0xa0 ;  /* 0x0182800000007b1d */ /* 0x000fec0000002000 */
[----:B------:R-:W4:Y:S01]  /*38f0*/  LDCU UR8, c[0x0][0x38c] ;  /* 0x00007180ff0877ac */ /* 0x000f220008000800 */
[----:B------:R-:W-:Y:S01]  /*3900*/  LOP3.LUT R0, R0, 0xffff, RZ, 0xc0, !PT ;  /* 0x0000ffff00007812 */ /* 0x000fe200078ec0ff */
[----:B-1----:R-:W-:Y:S01]  /*3910*/  IMAD.MOV.U32 R9, RZ, RZ, 0x1 ;  /* 0x00000001ff097424 */ /* 0x002fe200078e00ff */
[----:B------:R-:W-:Y:S01]  /*3920*/  LOP3.LUT R8, R8, 0xffff, RZ, 0xc0, !PT ;  /* 0x0000ffff08087812 */ /* 0x000fe200078ec0ff */
[----:B------:R-:W-:Y:S01]  /*3930*/  UMOV UR19, URZ ;  /* 0x000000ff00137c82 */ /* 0x000fe20008000000 */
[----:B------:R-:W-:Y:S01]  /*3940*/  R2UR UR10, R0 ;  /* 0x00000000000a72ca */ /* 0x000fe200000e0000 */
[----:B------:R-:W-:Y:S01]  /*3950*/  UMOV UR18, URZ ;  /* 0x000000ff00127c82 */ /* 0x000fe20008000000 */
[----:B------:R-:W-:Y:S01]  /*3960*/  R2UR UR11, R8 ;  /* 0x00000000080b72ca */ /* 0x000fe200000e0000 */
[----:B------:R-:W-:Y:S01]  /*3970*/  IMAD.MOV.U32 R8, RZ, RZ, RZ ;  /* 0x000000ffff087224 */ /* 0x000fe200078e00ff */
[----:B------:R-:W-:Y:S01]  /*3980*/  UMOV UR17, URZ ;  /* 0x000000ff00117c82 */ /* 0x000fe20008000000 */
[----:B---3--:R-:W-:-:S02]  /*3990*/  ULEA UR7, UR7, UR6, 0x18 ;  /* 0x0000000607077291 */ /* 0x008fc4000f8ec0ff */
[----:B------:R-:W-:Y:S02]  /*39a0*/  UISETP.NE.AND UP2, UPT, UR5, URZ, UPT ;  /* 0x000000ff0500728c */ /* 0x000fe4000bf45270 */
[----:B------:R-:W-:Y:S02]  /*39b0*/  UIADD3 UR12, UPT, UPT, UR7, 0x1300, URZ ;  /* 0x00001300070c7890 */ /* 0x000fe4000fffe0ff */
[----:B------:R-:W-:Y:S02]  /*39c0*/  UIADD3 UR13, UPT, UPT, UR7, 0x2d300, URZ ;  /* 0x0002d300070d7890 */ /* 0x000fe4000fffe0ff */
[----:B----4-:R-:W-:Y:S01]  /*39d0*/  UIADD3 UR8, UPT, UPT, UR8, 0xff, URZ ;  /* 0x000000ff08087890 */ /* 0x010fe2000fffe0ff */
[----:B--2---:R-:W1:Y:S01]  /*39e0*/  LDS R2, [UR7+0x180] ;  /* 0x00018007ff027984 */ /* 0x004e620008000800 */
[----:B------:R-:W-:Y:S02]  /*39f0*/  USHF.R.U32.HI UR12, URZ, 0x4, UR12 ;  /* 0x00000004ff0c7899 */ /* 0x000fe4000801160c */
[----:B------:R-:W-:-:S02]  /*3a00*/  USHF.R.S32.HI UR6, URZ, 0x1f, UR8 ;  /* 0x0000001fff067899 */ /* 0x000fc40008011408 */
[----:B------:R-:W-:Y:S02]  /*3a10*/  USHF.R.U32.HI UR13, URZ, 0x4, UR13 ;  /* 0x00000004ff0d7899 */ /* 0x000fe4000801160d */
[----:B------:R-:W-:Y:S02]  /*3a20*/  ULEA.HI UR6, UR6, UR8, URZ, 0x8 ;  /* 0x0000000806067291 */ /* 0x000fe4000f8f40ff */
[----:B------:R-:W-:Y:S02]  /*3a30*/  ULOP3.LUT UR12, UR12, 0x3fff, URZ, 0xc0, !UPT ;  /* 0x00003fff0c0c7892 */ /* 0x000fe4000f8ec0ff */
[----:B------:R-:W-:Y:S02]  /*3a40*/  USHF.R.S32.HI UR6, URZ, 0x8, UR6 ;  /* 0x00000008ff067899 */ /* 0x000fe40008011406 */
[----:B------:R-:W-:Y:S02]  /*3a50*/  ULOP3.LUT UR13, UR13, 0x3fff, URZ, 0xc0, !UPT ;  /* 0x00003fff0d0d7892 */ /* 0x000fe4000f8ec0ff */
[----:B------:R-:W-:Y:S01]  /*3a60*/  UISETP.LT.AND UP0, UPT, UR6, 0x1, UPT ;  /* 0x000000010600788c */ /* 0x000fe2000bf01270 */
[----:B------:R-:W-:Y:S01]  /*3a70*/  UMOV UR36, 0x0 ;  /* 0x0000000000247882 */ /* 0x000fe20000000000 */
        /* <DEDUP_REMOVED lines=9> */
[----:B------:R-:W-:-:S02]  /*3b10*/  ULOP3.LUT UR12, UR12, 0x10000, URZ, 0xfc, !UPT ;  /* 0x000100000c0c7892 */ /* 0x000fc4000f8efcff */
[----:B------:R-:W-:Y:S02]  /*3b20*/  ULOP3.LUT UR13, UR13, 0x10000, URZ, 0xfc, !UPT ;  /* 0x000100000d0d7892 */ /* 0x000fe4000f8efcff */
[----:B------:R-:W-:Y:S01]  /*3b30*/  USEL UR20, UR6, 0x1, !UP0 ;  /* 0x0000000106147887 */ /* 0x000fe2000c000000 */
[----:B------:R-:W-:Y:S01]  /*3b40*/  UMOV UR26, 0x0 ;  /* 0x00000000001a7882 */ /* 0x000fe20000000000 */
[----:B------:R-:W-:Y:S01]  /*3b50*/  UMOV UR27, 0x8080010 ;  /* 0x08080010001b7882 */ /* 0x000fe20000000000 */
[----:B------:R-:W-:Y:S01]  /*3b60*/  UMOV UR24, 0x0 ;  /* 0x0000000000187882 */ /* 0x000fe20000000000 */
[----:B------:R-:W-:Y:S01]  /*3b70*/  UMOV UR25, 0x8080010 ;  /* 0x0808001000197882 */ /* 0x000fe20000000000 */
[----:B------:R-:W-:Y:S01]  /*3b80*/  UMOV UR22, 0x0 ;  /* 0x0000000000167882 */ /* 0x000fe20000000000 */
[----:B------:R-:W-:Y:S01]  /*3b90*/  UMOV UR23, 0x8080010 ;  /* 0x0808001000177882 */ /* 0x000fe20000000000 */
[----:B-1----:R-:W-:Y:S02]  /*3ba0*/  R2UR UR21, R2 ;  /* 0x00000000021572ca */ /* 0x002fe400000e0000 */
[----:B------:R-:W-:-:S13]  /*3bb0*/  CS2R R2, SRZ ;  /* 0x0000000000027805 */ /* 0x000fda000001ff00 */
.L_x_82:
[C---:B------:R-:W-:Y:S02]  /*3bc0*/  LEA R0, R8.reuse, UR7, 0x3 ;  /* 0x0000000708007c11 */ /* 0x040fe4000f8e18ff */
[----:B------:R-:W-:Y:S02]  /*3bd0*/  SHF.L.U32 R4, R3, 0x1f, RZ ;  /* 0x0000001f03047819 */ /* 0x000fe400000006ff */
[----:B------:R-:W-:Y:S02]  /*3be0*/  LEA R5, R8, UR7, 0x4 ;  /* 0x0000000708057c11 */ /* 0x000fe4000f8e20ff */
[----:B------:R-:W1:Y:S02]  /*3bf0*/  SYNCS.PHASECHK.TRANS64.TRYWAIT P0, [R0+URZ+0xd0], R4 ;  /* 0x0000d004000075a7 */ /* 0x000e6400080011ff */
[----:B-1-3--:R-:W-:Y:S05]  /*3c00*/  @!P0 BRA `(.L_x_75) ;  /* 0x0000003400f08947 */ /* 0x00afea0003800000 */
.L_x_153:
[----:B-1----:R-:W1:Y:S01]  /*3c10*/  LDS.128 R4, [R5+0x160] ;  /* 0x0001600005047984 */ /* 0x002e620000000c00 */
[----:B------:R-:W-:Y:S02]  /*3c20*/  VIADD R0, R0, 0xe0 ;  /* 0x000000e000007836 */ /* 0x000fe40000000000 */
[----:B------:R-:W-:Y:S01]  /*3c30*/  VIADD R8, R8, 0x1 ;  /* 0x0000000108087836 */ /* 0x000fe20000000000 */
[----:B------:R-:W-:Y:S01]  /*3c40*/  @!PT LDS RZ, [RZ] ;  /* 0x00000000fffff984 */ /* 0x000fe20000000800 */
[----:B------:R-:W-:Y:S01]  /*3c50*/  @!PT LDS RZ, [RZ] ;  /* 0x00000000fffff984 */ /* 0x000fe20000000800 */
[----:B------:R-:W-:Y:S01]  /*3c60*/  @!PT LDS RZ, [RZ] ;  /* 0x00000000fffff984 */ /* 0x000fe20000000800 */
[----:B------:R-:W-:Y:S01]  /*3c70*/  @!PT LDS RZ, [RZ] ;  /* 0x00000000fffff984 */ /* 0x000fe20000000800 */
[----:B------:R2:W-:Y:S06]  /*3c80*/  MEMBAR.ALL.CTA ;  /* 0x0000000000007992 */ /* 0x0005ec0000008000 */
[----:B--2---:R-:W2:Y:S01]  /*3c90*/  FENCE.VIEW.ASYNC.S ;  /* 0x00000000000073c6 */ /* 0x004ea20000000000 */
[----:B------:R-:W-:-:S04]  /*3ca0*/  PRMT R0, RZ, 0x654, R0 ;  /* 0x00000654ff007816 */ /* 0x000fc80000000000 */
[----:B--2---:R2:W-:Y:S01]  /*3cb0*/  SYNCS.ARRIVE.TRANS64.RED.A1T0 RZ, [R0+URZ], RZ ;  /* 0x000000ff00ff79a7 */ /* 0x0045e200081004ff */
[----:B-1----:R-:W-:Y:S01]  /*3cc0*/  LOP3.LUT P1, RZ, R6, 0x1, RZ, 0xc0, !PT ;  /* 0x0000000106ff7812 */ /* 0x002fe2000782c0ff */
[----:B--2---:R-:W-:-:S12]  /*3cd0*/  BRA.U UP2, `(.L_x_76) ;  /* 0x0000000502587547 */ /* 0x004fd8000b800000 */
[----:B------:R-:W1:Y:S01]  /*3ce0*/  LDCU UR8, c[0x0][0x38c] ;  /* 0x00007180ff0877ac */ /* 0x000e620008000800 */
[----:B------:R-:W-:Y:S02]  /*3cf0*/  PLOP3.LUT P2, PT, PT, PT, PT, 0x80, 0x8 ;  /* 0x000000000008781c */ /* 0x000fe40003f4f070 */
[----:B------:R-:W-:Y:S01]  /*3d00*/  SHF.L.U32 R4, R9, 0x1f, RZ ;  /* 0x0000001f09047819 */ /* 0x000fe200000006ff */
[----:B-1----:R-:W-:Y:S02]  /*3d10*/  UISETP.GE.AND UP0, UPT, UR8, 0x1, UPT ;  /* 0x000000010800788c */ /* 0x002fe4000bf06270 */
[----:B------:R-:W-:-:S04]  /*3d20*/  ULEA UR8, UR19, UR7, 0x3 ;  /* 0x0000000713087291 */ /* 0x000fc8000f8e18ff */
[----:B------:R-:W-:-:S05]  /*3d30*/  PLOP3.LUT P0, PT, PT, PT, UP0, 0x80, 0x8 ;  /* 0x000000000008781c */ /* 0x000fca0003f0f008 */
[----:B------:R-:W-:-:S08]  /*3d40*/  @UP0 ULEA UR9, UR18, UR7, 0x3 ;  /* 0x0000000712090291 */ /* 0x000fd0000f8e18ff */
[----:B------:R-:W-:-:S04]  /*3d50*/  @P0 SHF.L.U32 R0, R2, 0x1f, RZ ;  /* 0x0000001f02000819 */ /* 0x000fc800000006ff */
[----:B------:R1:W2:Y:S01]  /*3d60*/  @P0 SYNCS.PHASECHK.TRANS64.TRYWAIT P2, [UR9], R0 ;  /* 0x00000000ff0005a7 */ /* 0x0002a20008041109 */
[----:B------:R-:W-:Y:S01]  /*3d70*/  ULEA UR9, UR19, UR21, 0x4 ;  /* 0x0000001513097291 */ /* 0x000fe2000f8e20ff */
[----:B------:R-:W3:Y:S02]  /*3d80*/  SYNCS.PHASECHK.TRANS64.TRYWAIT P0, [UR8+0x110], R4 ;  /* 0x00011004ff0075a7 */ /* 0x000ee40008001108 */
[----:B-123--:R-:W-:Y:S09]  /*3d90*/  @!P0 BRA `(.L_x_77) ;  /* 0x0000003400a08947 */ /* 0x00eff20003800000 */
.L_x_155:
[----:B------:R-:W-:Y:S01]  /*3da0*/  UMOV UR16, UR17 ;  /* 0x0000001100107c82 */ /* 0x000fe20008000000 */
[----:B------:R-:W-:Y:S05]  /*3db0*/  BRA.U !UP0, `(.L_x_78) ;  /* 0x0000000508107547 */ /* 0x000fea000b800000 */
[----:B------:R-:W-:Y:S02]  /*3dc0*/  UIADD3 UR16, UPT, UPT, UR20, UR17, URZ ;  /* 0x0000001114107290 */ /* 0x000fe4000fffe0ff */
[----:B------:R-:W-:Y:S01]  /*3dd0*/  UPLOP3.LUT UP3, UPT, UPT, UPT, UPT, 0x40, 0x4 ;  /* 0x000000000004789c */ /* 0x000fe20003f6e870 */
[----:B------:R-:W-:Y:S01]  /*3de0*/  UMOV UR15, UR6 ;  /* 0x00000006000f7c82 */ /* 0x000fe20008000000 */
[----:B------:R-:W-:-:S09]  /*3df0*/  UMOV UR58, UR18 ;  /* 0x00000012003a7c82 */ /* 0x000fd20008000000 */
.L_x_81:
[----:B--2---:R-:W-:Y:S01]  /*3e00*/  ULEA UR14, UR58, UR7, 0x3 ;  /* 0x000000073a0e7291 */ /* 0x004fe2000f8e18ff */
[----:B---3--:R-:W-:Y:S11]  /*3e10*/  @P2 BRA `(.L_x_79) ;  /* 0x00000000000c2947 */ /* 0x008ff60003800000 */
[----:B-1----:R-:W-:Y:S04]  /*3e20*/  SHF.L.U32 R4, R2, 0x1f, RZ ;  /* 0x0000001f02047819 */ /* 0x002fe800000006ff */
[----:B------:R-:W1:Y:S02]  /*3e30*/  SYNCS.PHASECHK.TRANS64.TRYWAIT P0, [UR14], R4 ;  /* 0x00000004ff0075a7 */ /* 0x000e64000800110e */
[----:B-1----:R-:W-:Y:S05]  /*3e40*/  @!P0 BRA `(.L_x_80) ;  /* 0x00000034008c8947 */ /* 0x002fea0003800000 */
.L_x_79:
[----:B------:R-:W-:Y:S01]  /*3e50*/  UISETP.NE.AND UP0, UPT, UR15, 0x1, UPT ;  /* 0x000000010f00788c */ /* 0x000fe2000bf05270 */
[----:B------:R-:W-:Y:S01]  /*3e60*/  PLOP3.LUT P2, PT, PT, PT, PT, 0x80, 0x8 ;  /* 0x000000000008781c */ /* 0x000fe20003f4f070 */
[----:B------:R-:W-:Y:S02]  /*3e70*/  UIADD3 UR18, UPT, UPT, UR58, 0x1, URZ ;  /* 0x000000013a127890 */ /* 0x000fe4000fffe0ff */
[----:B------:R-:W-:Y:S02]  /*3e80*/  ULEA UR68, UR58, UR13, 0x8 ;  /* 0x0000000d3a447291 */ /* 0x000fe4000f8e40ff */
[----:B------:R-:W-:Y:S01]  /*3e90*/  UISETP.NE.AND UP1, UPT, UR18, 0xb, UPT ;  /* 0x0000000b1200788c */ /* 0x000fe2000bf25270 */
[----:B------:R-:W-:Y:S01]  /*3ea0*/  PLOP3.LUT P0, PT, PT, PT, UP0, 0x80, 0x8 ;  /* 0x000000000008781c */ /* 0x000fe20003f0f008 */
[----:B------:R-:W-:Y:S02]  /*3eb0*/  ULEA UR66, UR58, UR12, 0xa ;  /* 0x0000000c3a427291 */ /* 0x000fe4000f8e50ff */
[----:B------:R-:W-:Y:S02]  /*3ec0*/  USEL UR39, URZ, 0x1, UP1 ;  /* 0x00000001ff277887 */ /* 0x000fe40008800000 */
[----:B------:R-:W-:Y:S02]  /*3ed0*/  USEL UR18, UR18, URZ, UP1 ;  /* 0x000000ff12127287 */ /* 0x000fe40008800000 */
[----:B------:R-:W-:Y:S02]  /*3ee0*/  UIADD3 UR64, UPT, UPT, UR68, 0x2, URZ ;  /* 0x0000000244407890 */ /* 0x000fe4000fffe0ff */
[----:B------:R-:W-:Y:S01]  /*3ef0*/  @UP0 ULEA UR38, UR18, UR7, 0x3 ;  /* 0x0000000712260291 */ /* 0x000fe2000f8e18ff */
[----:B------:R-:W-:Y:S01]  /*3f00*/  LOP3.LUT R2, R2, UR39, RZ, 0x3c, !PT ;  /* 0x0000002702027c12 */ /* 0x000fe2000f8e3cff */
[----:B------:R-:W-:Y:S02]  /*3f10*/  UIADD3 UR62, UPT, UPT, UR66, 0x2, URZ ;  /* 0x00000002423e7890 */ /* 0x000fe4000fffe0ff */
[----:B------:R-:W-:Y:S01]  /*3f20*/  UIADD3 UR60, UPT, UPT, UR68, 0x4, URZ ;  /* 0x00000004443c7890 */ /* 0x000fe2000fffe0ff */
[----:B-1----:R-:W-:Y:S01]  /*3f30*/  @P0 SHF.L.U32 R0, R2, 0x1f, RZ ;  /* 0x0000001f02000819 */ /* 0x002fe200000006ff */
[----:B------:R-:W-:Y:S02]  /*3f40*/  UIADD3 UR58, UPT, UPT, UR66, 0x4, URZ ;  /* 0x00000004423a7890 */ /* 0x000fe4000fffe0ff */
[----:B------:R-:W-:Y:S01]  /*3f50*/  UIADD3 UR56, UPT, UPT, UR68, 0x6, URZ ;  /* 0x0000000644387890 */ /* 0x000fe2000fffe0ff */
[----:B------:R2:W3:Y:S01]  /*3f60*/  @P0 SYNCS.PHASECHK.TRANS64.TRYWAIT P2, [UR38], R0 ;  /* 0x00000000ff0005a7 */ /* 0x0004e20008041126 */
[----:B------:R-:W-:Y:S02]  /*3f70*/  UIADD3 UR54, UPT, UPT, UR66, 0x6, URZ ;  /* 0x0000000642367890 */ /* 0x000fe4000fffe0ff */
        /* <DEDUP_REMOVED lines=10> */
[----:B------:R-:W-:Y:S02]  /*4020*/  UIADD3 UR15, UPT, UPT, UR15, -0x1, URZ ;  /* 0xffffffff0f0f7890 */ /* 0x000fe4000fffe0ff */
[----:B------:R-:W-:Y:S01]  /*4030*/  UISETP.NE.AND UP0, UPT, UR17, UR16, UPT ;  /* 0x000000101100728c */ /* 0x000fe2000bf05270 */
[----:B------:R-:W-:Y:S01]  /*4040*/  UMOV UR69, 0x40004040 ;  /* 0x4000404000457882 */ /* 0x000fe20000000000 */
[----:B------:R-:W-:Y:S01]  /*4050*/  UMOV UR67, 0x40004040 ;  /* 0x4000404000437882 */ /* 0x000fe20000000000 */
[----:B------:R-:W-:Y:S01]  /*4060*/  UMOV UR65, 0x40004040 ;  /* 0x4000404000417882 */ /* 0x000fe20000000000 */
[----:B------:R-:W-:Y:S01]  /*4070*/  UTCQMMA.2CTA gdesc[UR66], gdesc[UR68], tmem[UR9], tmem[UR36], idesc[UR37], UP3 ;  /* 0x00ff2444420075ea */ /* 0x000fe20009a00309 */
[----:B------:R-:W-:Y:S01]  /*4080*/  UPLOP3.LUT UP3, UPT, UPT, UPT, UPT, 0x80, 0x8 ;  /* 0x000000000008789c */ /* 0x000fe20003f6f070 */
[----:B------:R-:W-:Y:S01]  /*4090*/  UMOV UR63, 0x40004040 ;  /* 0x40004040003f7882 */ /* 0x000fe20000000000 */
[----:B------:R-:W-:Y:S01]  /*40a0*/  UMOV UR61, 0x40004040 ;  /* 0x40004040003d7882 */ /* 0x000fe20000000000 */
[----:B------:R-:W-:Y:S01]  /*40b0*/  UTCQMMA.2CTA gdesc[UR62], gdesc[UR64], tmem[UR9], tmem[UR34], idesc[UR35], UPT ;  /* 0x00ff22403e0075ea */ /* 0x000fe2000ba00309 */
[----:B------:R-:W-:Y:S01]  /*40c0*/  UMOV UR59, 0x40004040 ;  /* 0x40004040003b7882 */ /* 0x000fe20000000000 */
[----:B------:R-:W-:Y:S01]  /*40d0*/  UMOV UR57, 0x40004040 ;  /* 0x4000404000397882 */ /* 0x000fe20000000000 */
[----:B------:R1:W-:Y:S01]  /*40e0*/  UTCQMMA.2CTA gdesc[UR58], gdesc[UR60], tmem[UR9], tmem[UR32], idesc[UR33], UPT ;  /* 0x00ff203c3a0075ea */ /* 0x0003e2000ba00309 */
        /* <DEDUP_REMOVED lines=11> */
[----:B------:R-:W-:Y:S01]  /*41a0*/  UMOV UR39, 0x40004040 ;  /* 0x4000404000277882 */ /* 0x000fe20000000000 */
[----:B------:R2:W-:Y:S01]  /*41b0*/  UTCQMMA.2CTA gdesc[UR42], gdesc[UR44], tmem[UR9], tmem[UR24], idesc[UR25], UPT ;  /* 0x00ff182c2a0075ea */ /* 0x0005e2000ba00309 */
[----:B------:R2:W-:Y:S01]  /*41c0*/  UTCQMMA.2CTA gdesc[UR38], gdesc[UR40], tmem[UR9], tmem[UR22], idesc[UR23], UPT ;  /* 0x00ff1628260075ea */ /* 0x0005e2000ba00309 */
[----:B------:R2:W-:Y:S01]  /*41d0*/  UTCBAR.2CTA.MULTICAST [UR14], URZ, UR11 ;  /* 0x000000ff0e0073e9 */ /* 0x0005e2000820080b */
[----:B-1----:R-:W-:Y:S01]  /*41e0*/  UMOV UR58, UR18 ;  /* 0x00000012003a7c82 */ /* 0x002fe20008000000 */
[----:B------:R-:W-:Y:S05]  /*41f0*/  BRA.U UP0, `(.L_x_81) ;  /* 0xfffffffd00007547 */ /* 0x000fea000b83ffff */
.L_x_78:
[----:B------:R-:W-:Y:S01]  /*4200*/  UIADD3 UR8, UPT, UPT, UR8, 0xf0, URZ ;  /* 0x000000f008087890 */ /* 0x000fe2000fffe0ff */
[----:B------:R-:W-:-:S08]  /*4210*/  UMOV UR17, UR16 ;  /* 0x0000001000117c82 */ /* 0x000fd00008000000 */
[----:B------:R4:W-:Y:S01]  /*4220*/  UTCBAR.2CTA.MULTICAST [UR8], URZ, UR10 ;  /* 0x000000ff080073e9 */ /* 0x0009e2000820080a */
[----:B------:R-:W-:Y:S02]  /*4230*/  NOP ;  /* 0x0000000000007918 */ /* 0x000fe40000000000 */
.L_x_76:
[----:B------:R-:W-:Y:S01]  /*4240*/  UIADD3 UR19, UPT, UPT, UR19, 0x1, URZ ;  /* 0x0000000113137890 */ /* 0x000fe2000fffe0ff */
[----:B------:R-:W-:-:S03]  /*4250*/  ISETP.NE.AND P0, PT, R8, 0x2, PT ;  /* 0x000000020800780c */ /* 0x000fc60003f05270 */
[----:B------:R-:W-:Y:S01]  /*4260*/  UISETP.NE.AND UP0, UPT, UR19, 0x4, UPT ;  /* 0x000000041300788c */ /* 0x000fe2000bf05270 */
[----:B-12---:R-:W-:Y:S02]  /*4270*/  SEL R0, RZ, 0x1, P0 ;  /* 0x00000001ff007807 */ /* 0x006fe40000000000 */
[----:B------:R-:W-:Y:S01]  /*4280*/  SEL R8, R8, RZ, P0 ;  /* 0x000000ff08087207 */ /* 0x000fe20000000000 */
[----:B----4-:R-:W-:Y:S01]  /*4290*/  USEL UR8, URZ, 0x1, UP0 ;  /* 0x00000001ff087887 */ /* 0x010fe20008000000 */
[----:B------:R-:W-:Y:S01]  /*42a0*/  LOP3.LUT R3, R3, R0, RZ, 0x3c, !PT ;  /* 0x0000000003037212 */ /* 0x000fe200078e3cff */
[----:B------:R-:W-:-:S04]  /*42b0*/  USEL UR19, UR19, URZ, UP0 ;  /* 0x000000ff13137287 */ /* 0x000fc80008000000 */
[----:B------:R-:W-:Y:S01]  /*42c0*/  LOP3.LUT R9, R9, UR8, RZ, 0x3c, !PT ;  /* 0x0000000809097c12 */ /* 0x000fe2000f8e3cff */
[----:B------:R-:W-:Y:S07]  /*42d0*/  @P1 BRA `(.L_x_82) ;  /* 0xfffffff800381947 */ /* 0x000fee000383ffff */
[----:B------:R-:W1:Y:S01]  /*42e0*/  S2UR UR6, SR_CgaCtaId ;  /* 0x00000000000679c3 */ /* 0x000e620000008800 */
[----:B------:R-:W-:Y:S01]  /*42f0*/  ELECT P0, URZ, PT ;  /* 0x0000000000ff782f */ /* 0x000fe20003800000 */
[----:B------:R-:W-:Y:S01]  /*4300*/  HFMA2 R0, -RZ, RZ, 0, 5.9604644775390625e-08 ;  /* 0x00000001ff007431 */ /* 0x000fe200000001ff */
[----:B------:R-:W-:-:S05]  /*4310*/  UMOV UR8, 0x40 ;  /* 0x0000004000087882 */ /* 0x000fca0000000000 */
[----:B------:R-:W-:Y:S01]  /*4320*/  UVIRTCOUNT.DEALLOC.SMPOOL 0x80 ;  /* 0x000000800000784c */ /* 0x000fe20000000000 */
[----:B------:R-:W-:Y:S02]  /*4330*/  UISETP.NE.AND UP0, UPT, UR5, URZ, UPT ;  /* 0x000000ff0500728c */ /* 0x000fe4000bf05270 */
[----:B-1----:R-:W-:-:S09]  /*4340*/  ULEA UR6, UR6, UR8, 0x18 ;  /* 0x0000000806067291 */ /* 0x002fd2000f8ec0ff */
[----:B------:R1:W-:Y:S01]  /*4350*/  @P0 STS.U8 [UR6+0x1c], R0 ;  /* 0x00001c00ff000988 */ /* 0x0003e20008000006 */
[----:B------:R-:W-:Y:S05]  /*4360*/  BRA.U UP0, `(.L_x_83) ;  /* 0x0000000100a07547 */ /* 0x000fea000b800000 */
[----:B------:R-:W-:Y:S01]  /*4370*/  UIADD3 UR5, UPT, UPT, UR7, 0x110, URZ ;  /* 0x0000011007057890 */ /* 0x000fe2000fffe0ff */
[----:B------:R-:W-:-:S03]  /*4380*/  SHF.L.U32 R2, R9, 0x1f, RZ ;  /* 0x0000001f09027819 */ /* 0x000fc600000006ff */
[----:B------:R-:W-:-:S09]  /*4390*/  ULEA UR8, UR19, UR5, 0x3 ;  /* 0x0000000513087291 */ /* 0x000fd2000f8e18ff */
[----:B------:R-:W2:Y:S02]  /*43a0*/  SYNCS.PHASECHK.TRANS64.TRYWAIT P0, [UR8], R2 ;  /* 0x00000002ff0075a7 */ /* 0x000ea40008001108 */
[----:B--2---:R-:W-:Y:S05]  /*43b0*/  @!P0 BRA `(.L_x_84) ;  /* 0x0000003000488947 */ /* 0x004fea0003800000 */
.L_x_158:
        /* <DEDUP_REMOVED lines=9> */
.L_x_160:
        /* <DEDUP_REMOVED lines=9> */
.L_x_162:
[----:B------:R-:W-:-:S04]  /*44e0*/  UIADD3 UR9, UPT, UPT, UR9, 0x1, URZ ;  /* 0x0000000109097890 */ /* 0x000fc8000fffe0ff */
[----:B------:R-:W-:-:S04]  /*44f0*/  UISETP.NE.AND UP1, UPT, UR9, 0x4, UPT ;  /* 0x000000040900788c */ /* 0x000fc8000bf25270 */
[----:B------:R-:W-:Y:S02]  /*4500*/  USEL UR8, URZ, 0x1, UP1 ;  /* 0x00000001ff087887 */ /* 0x000fe40008800000 */
[----:B------:R-:W-:-:S04]  /*4510*/  USEL UR9, UR9, URZ, UP1 ;  /* 0x000000ff09097287 */ /* 0x000fc80008800000 */
[----:B------:R-:W-:Y:S01]  /*4520*/  ULEA UR9, UR9, UR5, 0x3 ;  /* 0x0000000509097291 */ /* 0x000fe2000f8e18ff */
[----:B------:R-:W-:-:S04]  /*4530*/  LOP3.LUT R2, R2, UR8, RZ, 0x3c, !PT ;  /* 0x0000000802027c12 */ /* 0x000fc8000f8e3cff */
[----:B------:R-:W-:Y:S01]  /*4540*/  SHF.L.U32 R2, R2, 0x1f, RZ ;  /* 0x0000001f02027819 */ /* 0x000fe200000006ff */
[----:B-1----:R-:W-:-:S04]  /*4550*/  IMAD.U32 R0, RZ, RZ, UR9 ;  /* 0x00000009ff007e24 */ /* 0x002fc8000f8e00ff */
[----:B------:R1:W2:Y:S03]  /*4560*/  SYNCS.PHASECHK.TRANS64.TRYWAIT P0, [R0+URZ], R2 ;  /* 0x00000002000075a7 */ /* 0x0002a600080011ff */
[----:B--2---:R-:W-:Y:S05]  /*4570*/  @!P0 NANOSLEEP.SYNCS 0x989680 ;  /* 0x009896800000895d */ /* 0x004fea0003900000 */
[----:B------:R-:W2:Y:S02]  /*4580*/  @!P0 SYNCS.PHASECHK.TRANS64 P0, [R0+URZ], R2 ;  /* 0x00000002000085a7 */ /* 0x000ea400080010ff */
[----:B--2---:R-:W-:Y:S05]  /*4590*/  @P0 BRA `(.L_x_87) ;  /* 0x0000000000200947 */ /* 0x004fea0003800000 */
.L_x_88:
[----:B--2---:R2:W4:Y:S02]  /*45a0*/  SYNCS.PHASECHK.TRANS64.TRYWAIT P0, [R0+URZ], R2 ;  /* 0x00000002000075a7 */ /* 0x00452400080011ff */
[----:B----4-:R-:W-:Y:S05]  /*45b0*/  @!P0 NANOSLEEP.SYNCS 0x989680 ;  /* 0x009896800000895d */ /* 0x010fea0003900000 */
[----:B------:R-:W4:Y:S02]  /*45c0*/  @!P0 SYNCS.PHASECHK.TRANS64 P0, [R0+URZ], R2 ;  /* 0x00000002000085a7 */ /* 0x000f2400080010ff */
[----:B----4-:R-:W-:Y:S05]  /*45d0*/  @!P0 BRA `(.L_x_88) ;  /* 0xfffffffc00f08947 */ /* 0x010fea000383ffff */
[----:B------:R-:W-:Y:S05]  /*45e0*/  BRA `(.L_x_87) ;  /* 0x00000000000c7947 */ /* 0x000fea0003800000 */
.L_x_83:
[----:B------:R-:W-:-:S04]  /*45f0*/  UIADD3 UR5, UPT, UPT, UR7, 0x150, URZ ;  /* 0x0000015007057890 */ /* 0x000fc8000fffe0ff */
[----:B------:R-:W-:-:S09]  /*4600*/  UPRMT UR5, UR4, 0x654, UR5 ;  /* 0x0000065404057896 */ /* 0x000fd20008000005 */
[----:B------:R-:W-:Y:S03]  /*4610*/  SYNCS.ARRIVE.TRANS64.RED.A1T0 RZ, [UR5], RZ ;  /* 0x000000ffffff79a7 */ /* 0x000fe60008100405 */
.L_x_87:
[----:B-12---:R-:W-:Y:S01]  /*4620*/  SHF.L.U32 R2, RZ, 0x1f, RZ ;  /* 0x0000001fff027819 */ /* 0x006fe200000006ff */
[----:B------:R-:W-:Y:S01]  /*4630*/  UIADD3 UR5, UPT, UPT, UR7, 0x150, URZ ;  /* 0x0000015007057890 */ /* 0x000fe2000fffe0ff */
[----:B------:R-:W-:Y:S02]  /*4640*/  PLOP3.LUT P0, PT, PT, PT, UP0, 0x80, 0x8 ;  /* 0x000000000008781c */ /* 0x000fe40003f0f008 */
[----:B------:R-:W1:Y:S02]  /*4650*/  SYNCS.PHASECHK.TRANS64.TRYWAIT P1, [UR7+0x150], R2 ;  /* 0x00015002ff0075a7 */ /* 0x000e640008021107 */
[----:B-1----:R-:W-:Y:S09]  /*4660*/  @!P1 BRA `(.L_x_89) ;  /* 0x0000002c00e49947 */ /* 0x002ff20003800000 */
.L_x_164:
[----:B------:R-:W-:Y:S01]  /*4670*/  @!UP0 UPRMT UR5, UR4, 0x654, UR5 ;  /* 0x0000065404058896 */ /* 0x000fe20008000005 */
[----:B------:R-:W-:Y:S02]  /*4680*/  UMOV UR8, 0xffff ;  /* 0x0000ffff00087882 */ /* 0x000fe40000000000 */
[----:B------:R-:W-:-:S06]  /*4690*/  UMOV UR4, 0x1 ;  /* 0x0000000100047882 */ /* 0x000fcc0000000000 */
[----:B------:R-:W-:Y:S01]  /*46a0*/  @!P0 SYNCS.ARRIVE.TRANS64.RED.A1T0 RZ, [UR5], RZ ;  /* 0x000000ffffff89a7 */ /* 0x000fe20008100405 */
[----:B------:R-:W-:Y:S01]  /*46b0*/  NOP ;  /* 0x0000000000007918 */ /* 0x000fe20000000000 */
[----:B-1----:R-:W1:Y:S01]  /*46c0*/  LDS R0, [UR6+0x14] ;  /* 0x00001406ff007984 */ /* 0x002e620008000800 */
[----:B------:R-:W-:-:S04]  /*46d0*/  ULOP3.LUT UR5, UR21, 0xffff, URZ, 0xc0, !UPT ;  /* 0x0000ffff15057892 */ /* 0x000fc8000f8ec0ff */
[----:B------:R-:W-:-:S04]  /*46e0*/  USHF.R.U32.HI UR5, URZ, 0x5, UR5 ;  /* 0x00000005ff057899 */ /* 0x000fc80008011605 */
[----:B------:R-:W-:Y:S02]  /*46f0*/  USHF.L.U32 UR8, UR8, UR5, URZ ;  /* 0x0000000508087299 */ /* 0x000fe400080006ff */
[----:B------:R-:W-:-:S04]  /*4700*/  USHF.L.U32 UR4, UR4, UR5, URZ ;  /* 0x0000000504047299 */ /* 0x000fc800080006ff */
[----:B-1----:R-:W-:-:S04]  /*4710*/  LOP3.LUT R0, R0, UR8, RZ, 0xc0, !PT ;  /* 0x0000000800007c12 */ /* 0x002fc8000f8ec0ff */
[----:B------:R-:W-:-:S13]  /*4720*/  ISETP.NE.AND P0, PT, R0, UR8, PT ;  /* 0x0000000800007c0c */ /* 0x000fda000bf05270 */
[----:B------:R-:W-:Y:S05]  /*4730*/  @P0 BRA `(.L_x_90) ;  /* 0x0000000000580947 */ /* 0x000fea0003800000 */
[----:B------:R-:W1:Y:S02]  /*4740*/  LDS R0, [UR6+0x18] ;  /* 0x00001806ff007984 */ /* 0x000e640008000800 */
[----:B-1----:R-:W-:-:S04]  /*4750*/  LOP3.LUT R0, R0, UR4, RZ, 0xc0, !PT ;  /* 0x0000000400007c12 */ /* 0x002fc8000f8ec0ff */
[----:B------:R-:W-:-:S13]  /*4760*/  ISETP.NE.AND P0, PT, R0, UR4, PT ;  /* 0x0000000400007c0c */ /* 0x000fda000bf05270 */
[----:B------:R-:W-:Y:S05]  /*4770*/  @P0 BRA `(.L_x_91) ;  /* 0x00000000003c0947 */ /* 0x000fea0003800000 */
[----:B------:R-:W1:Y:S01]  /*4780*/  S2R R2, SR_LANEID ;  /* 0x0000000000027919 */ /* 0x000e620000000000 */
[----:B------:R-:W-:Y:S01]  /*4790*/  ULOP3.LUT UR8, URZ, UR8, URZ, 0x33, !UPT ;  /* 0x00000008ff087292 */ /* 0x000fe2000f8e33ff */
[----:B------:R-:W-:Y:S02]  /*47a0*/  VOTEU.ANY UR7, UPT, PT ;  /* 0x0000000000077886 */ /* 0x000fe400038e0100 */
[----:B------:R-:W-:-:S03]  /*47b0*/  UFLO.U32 UR7, UR7 ;  /* 0x00000007000772bd */ /* 0x000fc600080e0000 */
[----:B------:R-:W-:-:S04]  /*47c0*/  IMAD.U32 R0, RZ, RZ, UR8 ;  /* 0x00000008ff007e24 */ /* 0x000fc8000f8e00ff */
[----:B------:R2:W4:Y:S02]  /*47d0*/  REDUX UR5, R0 ;  /* 0x00000000000573c4 */ /* 0x0005240000000000 */
[----:B------:R1:W-:Y:S02]  /*47e0*/  UTCATOMSWS.AND URZ, UR8 ;  /* 0x0000000800ff79e3 */ /* 0x0003e40008000000 */
[----:B-1----:R-:W-:Y:S02]  /*47f0*/  ISETP.EQ.U32.AND P0, PT, R2, UR7, PT ;  /* 0x0000000702007c0c */ /* 0x002fe4000bf02070 */
[----:B--2---:R-:W-:Y:S02]  /*4800*/  LOP3.LUT R0, RZ, UR4, RZ, 0x33, !PT ;  /* 0x00000004ff007c12 */ /* 0x004fe4000f8e33ff */
[----:B----4-:R-:W-:Y:S02]  /*4810*/  MOV R2, UR5 ;  /* 0x0000000500027c02 */ /* 0x010fe40008000f00 */
[----:B------:R-:W1:Y:S07]  /*4820*/  REDUX UR4, R0 ;  /* 0x00000000000473c4 */ /* 0x000e6e0000000000 */
[----:B------:R2:W-:Y:S01]  /*4830*/  @P0 ATOMS.AND RZ, [UR6+0x14], R2 ;  /* 0x00001402ffff098c */ /* 0x0005e2000a800006 */
[----:B-1----:R-:W-:-:S05]  /*4840*/  IMAD.U32 R0, RZ, RZ, UR4 ;  /* 0x00000004ff007e24 */ /* 0x002fca000f8e00ff */
[----:B------:R2:W-:Y:S01]  /*4850*/  @P0 ATOMS.AND RZ, [UR6+0x18], R0 ;  /* 0x00001800ffff098c */ /* 0x0005e2000a800006 */
[----:B------:R-:W-:Y:S05]  /*4860*/  BRA `(.L_x_92) ;  /* 0x0000000000147947 */ /* 0x000fea0003800000 */
.L_x_91:
[----:B------:R-:W-:Y:S02]  /*4870*/  MOV R2, 0x4890 ;  /* 0x0000489000027802 */ /* 0x000fe40000000f00 */
[----:B---3-5:R-:W-:Y:S05]  /*4880*/  CALL.REL.NOINC `($__internal_0_$__cuda_sm10x_tcgen05_guardrail_trap_col_being_dealloced_not_returned_by_alloc) ;  /* 0x0000002c00f87944 */ /* 0x028fea0003c00000 */
[----:B------:R-:W-:Y:S05]  /*4890*/  BRA `(.L_x_92) ;  /* 0x0000000000087947 */ /* 0x000fea0003800000 */
.L_x_90:
[----:B------:R-:W-:Y:S02]  /*48a0*/  MOV R2, 0x48c0 ;  /* 0x000048c000027802 */ /* 0x000fe40000000f00 */
[----:B---3-5:R-:W-:Y:S05]  /*48b0*/  CALL.REL.NOINC `($__internal_2_$__cuda_sm10x_tcgen05_guardrail_trap_unallocated_columns_being_dealloced) ;  /* 0x0000003000047944 */ /* 0x028fea0003c00000 */
.L_x_92:
[----:B------:R-:W-:Y:S01]  /*48c0*/  NOP ;  /* 0x0000000000007918 */ /* 0x000fe20000000000 */
[----:B------:R-:W-:Y:S05]  /*48d0*/  EXIT ;  /* 0x000000000000794d */ /* 0x000fea0003800000 */
.L_x_63:
[----:B------:R-:W-:-:S09]  /*48e0*/  UISETP.NE.OR UP5, UPT, UR10, 0x3, !UP5 ;  /* 0x000000030a00788c */ /* 0x000fd2000efa5670 */
[----:B------:R-:W-:Y:S05]  /*48f0*/  BRA.U UP5, `(.L_x_93) ;  /* 0x0000000905cc7547 */ /* 0x000fea000b800000 */
[----:B------:R-:W1:Y:S01]  /*4900*/  LDC R0, c[0x0][0xb30] ;  /* 0x0002cc00ff007b82 */ /* 0x000e620000000800 */
[----:B------:R-:W2:Y:S01]  /*4910*/  LDCU.64 UR8, c[0x0][0x888] ;  /* 0x00011100ff0877ac */ /* 0x000ea20008000a00 */
[----:B------:R-:W-:Y:S02]  /*4920*/  HFMA2 R27, -RZ, RZ, 0, 0 ;  /* 0x00000000ff1b7431 */ /* 0x000fe400000001ff */
[----:B------:R-:W-:Y:S01]  /*4930*/  IMAD.MOV.U32 R29, RZ, RZ, 0x1 ;  /* 0x00000001ff1d7424 */ /* 0x000fe200078e00ff */
[----:B------:R-:W-:Y:S01]  /*4940*/  MOV R23, 0x800 ;  /* 0x0000080000177802 */ /* 0x000fe20000000f00 */
[----:B------:R-:W3:Y:S01]  /*4950*/  LDCU.64 UR4, c[0x0][0x890] ;  /* 0x00011200ff0477ac */ /* 0x000ee20008000a00 */
[----:B------:R-:W-:Y:S01]  /*4960*/  IMAD.MOV.U32 R28, RZ, RZ, RZ ;  /* 0x000000ffff1c7224 */ /* 0x000fe200078e00ff */
[----:B------:R-:W4:Y:S01]  /*4970*/  LDC R22, c[0x0][0x370] ;  /* 0x0000dc00ff167b82 */ /* 0x000f220000000800 */
[----:B------:R-:W-:Y:S01]  /*4980*/  UMOV UR6, 0x400 ;  /* 0x0000040000067882 */ /* 0x000fe20000000000 */
[----:B------:R-:W-:-:S02]  /*4990*/  UPLOP3.LUT UP1, UPT, UPT, UPT, UPT, 0x40, 0x4 ;  /* 0x000000000004789c */ /* 0x000fc40003f2e870 */
[----:B------:R-:W-:-:S04]  /*49a0*/  ULEA UR6, UR37, UR6, 0x18 ;  /* 0x0000000625067291 */ /* 0x000fc8000f8ec0ff */
[----:B------:R-:W4:Y:S01]  /*49b0*/  LDC R3, c[0x0][0xb0c] ;  /* 0x0002c300ff037b82 */ /* 0x000f220000000800 */
[----:B--2---:R-:W-:Y:S02]  /*49c0*/  UISETP.NE.U32.AND UP2, UPT, UR8, URZ, UPT ;  /* 0x000000ff0800728c */ /* 0x004fe4000bf45070 */
[----:B------:R-:W-:Y:S02]  /*49d0*/  UIADD3 UR8, UPT, UPT, UR6, 0xb0, URZ ;  /* 0x000000b006087890 */ /* 0x000fe4000fffe0ff */
[----:B---3--:R-:W-:-:S03]  /*49e0*/  UISETP.NE.U32.AND UP3, UPT, UR4, URZ, UPT ;  /* 0x000000ff0400728c */ /* 0x008fc6000bf65070 */
[----:B------:R-:W2:Y:S01]  /*49f0*/  LDC R20, c[0x0][0xb20] ;  /* 0x0002c800ff147b82 */ /* 0x000ea20000000800 */
[----:B-1----:R-:W-:Y:S01]  /*4a00*/  ISETP.NE.AND P1, PT, R0, 0x1, PT ;  /* 0x000000010000780c */ /* 0x002fe20003f25270 */
[----:B------:R-:W-:Y:S02]  /*4a10*/  UISETP.NE.AND.EX UP2, UPT, UR9, URZ, UPT, UP2 ;  /* 0x000000ff0900728c */ /* 0x000fe4000bf45320 */
[----:B------:R-:W-:Y:S02]  /*4a20*/  UPRMT UR37, UR37, 0x654, UR8 ;  /* 0x0000065425257896 */ /* 0x000fe40008000008 */
[----:B------:R-:W-:Y:S02]  /*4a30*/  UISETP.NE.AND.EX UP3, UPT, UR5, URZ, UPT, UP3 ;  /* 0x000000ff0500728c */ /* 0x000fe4000bf65330 */
[----:B------:R-:W1:Y:S08]  /*4a40*/  LDC.64 R30, c[0x0][0x348] ;  /* 0x0000d200ff1e7b82 */ /* 0x000e700000000a00 */
[----:B------:R-:W3:Y:S08]  /*4a50*/  LDC.64 R14, c[0x0][0xb10] ;  /* 0x0002c400ff0e7b82 */ /* 0x000ef00000000a00 */
[----:B------:R-:W1:Y:S08]  /*4a60*/  LDC.64 R6, c[0x0][0xb18] ;  /* 0x0002c600ff067b82 */ /* 0x000e700000000a00 */
[----:B------:R-:W1:Y:S08]  /*4a70*/  LDC.64 R4, c[0x0][0xb28] ;  /* 0x0002ca00ff047b82 */ /* 0x000e700000000a00 */
[----:B--2-4-:R-:W1:Y:S02]  /*4a80*/  LDC R21, c[0x0][0x374] ;  /* 0x0000dd00ff157b82 */ /* 0x014e640000000800 */
.L_x_101:
[C---:B------:R-:W-:Y:S02]  /*4a90*/  LEA R0, R28.reuse, UR6, 0x3 ;  /* 0x000000061c007c11 */ /* 0x040fe4000f8e18ff */
[----:B------:R-:W-:Y:S02]  /*4aa0*/  SHF.L.U32 R2, R27, 0x1f, RZ ;  /* 0x0000001f1b027819 */ /* 0x000fe400000006ff */
[----:B------:R-:W-:Y:S02]  /*4ab0*/  LEA R16, R28, UR6, 0x4 ;  /* 0x000000061c107c11 */ /* 0x000fe4000f8e20ff */
[----:B--2---:R-:W2:Y:S02]  /*4ac0*/  SYNCS.PHASECHK.TRANS64.TRYWAIT P0, [R0+URZ+0xd0], R2 ;  /* 0x0000d002000075a7 */ /* 0x004ea400080011ff */
[----:B--2---:R-:W-:Y:S05]  /*4ad0*/  @!P0 BRA `(.L_x_94) ;  /* 0x0000002800e08947 */ /* 0x004fea0003800000 */
.L_x_165:
[----:B------:R-:W-:Y:S01]  /*4ae0*/  ISETP.GE.AND P0, PT, R26, 0x1, PT ;  /* 0x000000011a00780c */ /* 0x000fe20003f06270 */
[----:B------:R-:W4:Y:S01]  /*4af0*/  LDS.128 R16, [R16+0x160] ;  /* 0x0001600010107984 */ /* 0x000f220000000c00 */
[----:B------:R-:W-:Y:S01]  /*4b00*/  ISETP.NE.U32.AND P4, PT, RZ, UR4, PT ;  /* 0x00000004ff007c0c */ /* 0x000fe2000bf85070 */
[----:B--2---:R-:W-:Y:S01]  /*4b10*/  VIADD R0, R0, 0xe0 ;  /* 0x000000e000007836 */ /* 0x004fe20000000000 */
[----:B------:R-:W-:Y:S02]  /*4b20*/  SHF.L.U32 R24, R29, 0x1f, RZ ;  /* 0x0000001f1d187819 */ /* 0x000fe400000006ff */
[----:B------:R-:W-:Y:S02]  /*4b30*/  ISETP.NE.AND.EX P4, PT, RZ, UR5, PT, P4 ;  /* 0x00000005ff007c0c */ /* 0x000fe4000bf85340 */
[----:B------:R-:W-:Y:S01]  /*4b40*/  PRMT R0, RZ, 0x654, R0 ;  /* 0x00000654ff007816 */ /* 0x000fe20000000000 */
[----:B------:R-:W-:Y:S01]  /*4b50*/  @!PT LDS RZ, [RZ] ;  /* 0x00000000fffff984 */ /* 0x000fe20000000800 */
[----:B------:R-:W-:Y:S01]  /*4b60*/  @!PT LDS RZ, [RZ] ;  /* 0x00000000fffff984 */ /* 0x000fe20000000800 */
[----:B------:R-:W-:Y:S01]  /*4b70*/  @!PT LDS RZ, [RZ] ;  /* 0x00000000fffff984 */ /* 0x000fe20000000800 */
[----:B------:R-:W-:Y:S01]  /*4b80*/  @!PT LDS RZ, [RZ] ;  /* 0x00000000fffff984 */ /* 0x000fe20000000800 */
[----:B------:R2:W-:Y:S06]  /*4b90*/  MEMBAR.ALL.CTA ;  /* 0x0000000000007992 */ /* 0x0005ec0000008000 */
[----:B--2---:R-:W2:Y:S02]  /*4ba0*/  FENCE.VIEW.ASYNC.S ;  /* 0x00000000000073c6 */ /* 0x004ea40000000000 */
[----:B--2---:R2:W-:Y:S01]  /*4bb0*/  SYNCS.ARRIVE.TRANS64.RED.A1T0 RZ, [R0+URZ], RZ ;  /* 0x000000ff00ff79a7 */ /* 0x0045e200081004ff */
[----:B----4-:R-:W-:Y:S11]  /*4bc0*/  LOP3.LUT P3, RZ, R18, 0x1, RZ, 0xc0, !PT ;  /* 0x0000000112ff7812 */ /* 0x010ff6000786c0ff */
[----:B------:R-:W-:Y:S02]  /*4bd0*/  @!UPT UIADD3 URZ, UPT, UPT, URZ, URZ, URZ ;  /* 0x000000fffffff290 */ /* 0x000fe4000fffe0ff */
[----:B------:R-:W-:Y:S02]  /*4be0*/  @P3 MOV R11, R16 ;  /* 0x00000010000b3202 */ /* 0x000fe40000000f00 */
[----:B------:R-:W-:Y:S01]  /*4bf0*/  @P3 LOP3.LUT R10, R17, 0xffff, RZ, 0xc0, !PT ;  /* 0x0000ffff110a3812 */ /* 0x000fe200078ec0ff */
[----:B--2---:R-:W-:Y:S06]  /*4c00*/  @!P0 BRA `(.L_x_95) ;  /* 0x0000000000a48947 */ /* 0x004fec0003800000 */
[-C--:B-1----:R-:W-:Y:S01]  /*4c10*/  IMAD.HI.U32 R0, R21, R7.reuse, RZ ;  /* 0x0000000715007227 */ /* 0x082fe200078e00ff */
[----:B------:R-:W-:Y:S02]  /*4c20*/  ISETP.NE.AND P0, PT, R6, 0x1, PT ;  /* 0x000000010600780c */ /* 0x000fe40003f05270 */
[----:B------:R-:W-:Y:S01]  /*4c30*/  ISETP.NE.AND P2, PT, R26, 0x1, PT ;  /* 0x000000011a00780c */ /* 0x000fe20003f45270 */
[----:B---3--:R-:W-:Y:S01]  /*4c40*/  IMAD.HI.U32 R9, R22, R14, RZ ;  /* 0x0000000e16097227 */ /* 0x008fe200078e00ff */
[----:B------:R-:W-:Y:S02]  /*4c50*/  SHF.R.U32.HI R0, RZ, R20, R0 ;  /* 0x00000014ff007219 */ /* 0x000fe40000011600 */
[----:B------:R-:W-:Y:S01]  /*4c60*/  ISETP.NE.AND P5, PT, R3, 0x1, PT ;  /* 0x000000010300780c */ /* 0x000fe20003fa5270 */
[----:B------:R-:W-:Y:S01]  /*4c70*/  IMAD.HI.U32 R13, R10, R7, RZ ;  /* 0x000000070a0d7227 */ /* 0x000fe200078e00ff */
[----:B------:R-:W-:Y:S02]  /*4c80*/  SHF.R.U32.HI R9, RZ, R15, R9 ;  /* 0x0000000fff097219 */ /* 0x000fe40000011609 */
[----:B------:R-:W-:Y:S01]  /*4c90*/  SEL R0, R21, R0, !P0 ;  /* 0x0000000015007207 */ /* 0x000fe20004000000 */
[----:B------:R-:W-:Y:S01]  /*4ca0*/  IMAD.HI.U32 R12, R11, R14, RZ ;  /* 0x0000000e0b0c7227 */ /* 0x000fe200078e00ff */
[----:B------:R-:W-:Y:S03]  /*4cb0*/  SEL R9, R22, R9, !P5 ;  /* 0x0000000916097207 */ /* 0x000fe60006800000 */
[-C--:B------:R-:W-:Y:S01]  /*4cc0*/  IMAD.HI.U32 R8, R0, R4.reuse, RZ ;  /* 0x0000000400087227 */ /* 0x080fe200078e00ff */
[----:B------:R-:W-:Y:S03]  /*4cd0*/  SHF.R.U32.HI R12, RZ, R15, R12 ;  /* 0x0000000fff0c7219 */ /* 0x000fe6000001160c */
[----:B------:R-:W-:Y:S01]  /*4ce0*/  IMAD.HI.U32 R2, R9, R4, RZ ;  /* 0x0000000409027227 */ /* 0x000fe200078e00ff */
[-C--:B------:R-:W-:Y:S02]  /*4cf0*/  @P2 SHF.R.U32.HI R0, RZ, R5.reuse, R8 ;  /* 0x00000005ff002219 */ /* 0x080fe40000011608 */
[----:B------:R-:W-:Y:S02]  /*4d00*/  SHF.R.U32.HI R8, RZ, R20, R13 ;  /* 0x00000014ff087219 */ /* 0x000fe4000001160d */
[----:B------:R-:W-:Y:S01]  /*4d10*/  @P2 SHF.R.U32.HI R9, RZ, R5, R2 ;  /* 0x00000005ff092219 */ /* 0x000fe20000011602 */
[----:B------:R-:W-:Y:S01]  /*4d20*/  IMAD R0, R26, R0, RZ ;  /* 0x000000001a007224 */ /* 0x000fe200078e02ff */
[----:B------:R-:W-:Y:S02]  /*4d30*/  SEL R8, R10, R8, !P0 ;  /* 0x000000080a087207 */ /* 0x000fe40004000000 */
[----:B------:R-:W-:Y:S01]  /*4d40*/  SEL R2, R11, R12, !P5 ;  /* 0x0000000c0b027207 */ /* 0x000fe20006800000 */
[----:B------:R-:W-:Y:S01]  /*4d50*/  IMAD R12, R26, R9, RZ ;  /* 0x000000091a0c7224 */ /* 0x000fe200078e02ff */
[C---:B------:R-:W-:Y:S01]  /*4d60*/  ISETP.GE.AND P0, PT, R8.reuse, R0, PT ;  /* 0x000000000800720c */ /* 0x040fe20003f06270 */
[----:B------:R-:W-:Y:S03]  /*4d70*/  IMAD.HI.U32 R0, R8, R4, RZ ;  /* 0x0000000408007227 */ /* 0x000fe600078e00ff */
[----:B------:R-:W-:Y:S02]  /*4d80*/  ISETP.GE.OR P0, PT, R2, R12, P0 ;  /* 0x0000000c0200720c */ /* 0x000fe40000706670 */
[-C--:B------:R-:W-:Y:S04]  /*4d90*/  SHF.R.U32.HI R0, RZ, R5.reuse, R0 ;  /* 0x00000005ff007219 */ /* 0x080fe80000011600 */
[----:B------:R-:W-:Y:S05]  /*4da0*/  SEL R13, R8, R0, !P2 ;  /* 0x00000000080d7207 */ /* 0x000fea0005000000 */
[----:B------:R-:W-:Y:S02]  /*4db0*/  IMAD.MOV R12, RZ, RZ, -R13 ;  /* 0x000000ffff0c7224 */ /* 0x000fe400078e0a0d */
[----:B------:R-:W-:Y:S04]  /*4dc0*/  @!P0 IMAD.HI.U32 R0, R2, R4, RZ ;  /* 0x0000000402008227 */ /* 0x000fe800078e00ff */
[----:B------:R-:W-:Y:S01]  /*4dd0*/  IMAD R12, R26, R12, R8 ;  /* 0x0000000c1a0c7224 */ /* 0x000fe200078e0208 */
[----:B------:R-:W-:Y:S04]  /*4de0*/  @!P0 SHF.R.U32.HI R0, RZ, R5, R0 ;  /* 0x00000005ff008219 */ /* 0x000fe80000011600 */
[----:B------:R-:W-:Y:S04]  /*4df0*/  @!P0 SEL R0, R2, R0, !P2 ;  /* 0x0000000002008207 */ /* 0x000fe80005000000 */
[----:B------:R-:W-:Y:S01]  /*4e00*/  @!P0 IADD3 R13, PT, PT, R13, -R0, RZ ;  /* 0x800000000d0d8210 */ /* 0x000fe20007ffe0ff */
[----:B------:R-:W-:Y:S01]  /*4e10*/  @!P0 IMAD R0, R9, R12, R0 ;  /* 0x0000000c09008224 */ /* 0x000fe200078e0200 */
[----:B------:R-:W-:Y:S01]  /*4e20*/  IADD3 R9, PT, PT, -R8, RZ, RZ ;  /* 0x000000ff08097210 */ /* 0x000fe20007ffe1ff */
[--C-:B------:R-:W-:Y:S02]  /*4e30*/  IMAD.MOV R12, RZ, RZ, -R2.reuse ;  /* 0x000000ffff0c7224 */ /* 0x100fe400078e0a02 */
[----:B------:R-:W-:Y:S02]  /*4e40*/  @!P0 IMAD R8, R13, R26, R2 ;  /* 0x0000001a0d088224 */ /* 0x000fe400078e0202 */
[----:B------:R-:W-:Y:S02]  /*4e50*/  @!P0 IMAD.MOV.U32 R2, RZ, RZ, R0 ;  /* 0x000000ffff028224 */ /* 0x000fe400078e0000 */
[----:B------:R-:W-:Y:S02]  /*4e60*/  IMAD R11, R3, R12, R11 ;  /* 0x0000000c030b7224 */ /* 0x000fe400078e020b */
[----:B------:R-:W-:Y:S02]  /*4e70*/  IMAD R10, R6, R9, R10 ;  /* 0x00000009060a7224 */ /* 0x000fe400078e020a */
[----:B------:R-:W-:Y:S02]  /*4e80*/  IMAD R11, R2, R3, R11 ;  /* 0x00000003020b7224 */ /* 0x000fe400078e020b */
[----:B------:R-:W-:Y:S02]  /*4e90*/  IMAD R10, R8, R6, R10 ;  /* 0x00000006080a7224 */ /* 0x000fe400078e020a */
.L_x_95:
[----:B------:R-:W-:Y:S05]  /*4ea0*/  BRA.U UP1, `(.L_x_96) ;  /* 0x0000000101107547 */ /* 0x000fea000b800000 */
[----:B------:R-:W-:Y:S04]  /*4eb0*/  MOV R2, UR7 ;  /* 0x0000000700027c02 */ /* 0x000fe80008000f00 */
[----:B------:R-:W-:Y:S04]  /*4ec0*/  SHF.L.U32 R2, R2, 0x1f, RZ ;  /* 0x0000001f02027819 */ /* 0x000fe800000006ff */
[----:B------:R-:W2:Y:S02]  /*4ed0*/  SYNCS.PHASECHK.TRANS64.TRYWAIT P0, [UR6+0xc8], R2 ;  /* 0x0000c802ff0075a7 */ /* 0x000ea40008001106 */
[----:B--2---:R-:W-:Y:S05]  /*4ee0*/  @!P0 BRA `(.L_x_97) ;  /* 0x0000002400f08947 */ /* 0x004fea0003800000 */
.L_x_96:
[----:B------:R-:W-:Y:S05]  /*4ef0*/  BRA.U !UP3, `(.L_x_98) ;  /* 0x000000010b347547 */ /* 0x000fea000b800000 */
[----:B------:R-:W-:Y:S01]  /*4f00*/  UPLOP3.LUT UP0, UPT, UPT, UPT, UP2, 0x80, 0x8 ;  /* 0x000000000008789c */ /* 0x000fe20003f0f020 */
[----:B--2---:R-:W-:Y:S02]  /*4f10*/  HFMA2 R0, -RZ, RZ, 0, 5.9604644775390625e-08 ;  /* 0x00000001ff007431 */ /* 0x004fe400000001ff */
[----:B------:R-:W-:Y:S03]  /*4f20*/  IMAD.MOV.U32 R60, RZ, RZ, 0x1 ;  /* 0x00000001ff3c7424 */ /* 0x000fe600078e00ff */
[----:B------:R-:W-:Y:S05]  /*4f30*/  PLOP3.LUT P0, PT, PT, PT, UP0, 0x80, 0x8 ;  /* 0x000000000008781c */ /* 0x000fea0003f0f008 */
[----:B------:R-:W2:Y:S01]  /*4f40*/  @UP0 LDCU.64 UR10, c[0x0][0x888] ;  /* 0x00011100ff0a07ac */ /* 0x000ea20008000a00 */
[----:B------:R-:W-:Y:S07]  /*4f50*/  @UP0 UIMAD UR8, UR36, UR4, URZ ;  /* 0x00000004240802a4 */ /* 0x000fee000f8e02ff */
[----:B------:R-:W-:Y:S01]  /*4f60*/  @!P0 PRMT R60, R0, 0x7610, R60 ;  /* 0x00007610003c8816 */ /* 0x000fe2000000003c */
[----:B--2---:R-:W-:Y:S03]  /*4f70*/  @UP0 UIMAD.WIDE UR10, UR8, 0x4, UR10 ;  /* 0x00000004080a08a5 */ /* 0x004fe6000f8e020a */
[----:B------:R-:W2:Y:S03]  /*4f80*/  @!UP0 LDCU UR8, c[0x0][0x880] ;  /* 0x00011000ff0887ac */ /* 0x000ea60008000800 */
[----:B-----5:R-:W-:Y:S01]  /*4f90*/  IMAD.U32 R34, RZ, RZ, UR10 ;  /* 0x0000000aff227e24 */ /* 0x020fe2000f8e00ff */
[----:B------:R-:W-:Y:S05]  /*4fa0*/  MOV R35, UR11 ;  /* 0x0000000b00237c02 */ /* 0x000fea0008000f00 */
[----:B------:R4:W5:Y:S02]  /*4fb0*/  @P0 LDG.E R34, desc[UR40][R34.64] ;  /* 0x0000002822220981 */ /* 0x000964000c1e1900 */
[----:B--2-4-:R-:W-:Y:S07]  /*4fc0*/  @!P0 IMAD.U32 R34, RZ, RZ, UR8 ;  /* 0x00000008ff228e24 */ /* 0x014fee000f8e00ff */
.L_x_98:
[----:B-----5:R-:W-:Y:S01]  /*4fd0*/  @!P4 FSETP.EQ.AND P5, PT, R34, RZ, PT ;  /* 0x000000ff2200c20b */ /* 0x020fe20003fa2000 */
[----:B------:R-:W-:Y:S01]  /*4fe0*/  @!UPT UIADD3 URZ, UPT, UPT, URZ, URZ, URZ ;  /* 0x000000fffffff290 */ /* 0x000fe2000fffe0ff */
[----:B------:R-:W-:Y:S11]  /*4ff0*/  @!P4 BRA `(.L_x_99) ;  /* 0x000000000014c947 */ /* 0x000ff60003800000 */
[----:B------:R-:W-:Y:S02]  /*5000*/  LOP3.LUT P0, RZ, R60, 0xff, RZ, 0xc0, !PT ;  /* 0x000000ff3cff7812 */ /* 0x000fe4000780c0ff */
[----:B------:R-:W-:Y:S04]  /*5010*/  PLOP3.LUT P5, PT, PT, PT, UP0, 0x80, 0x8 ;  /* 0x000000000008781c */ /* 0x000fe80003faf008 */
[----:B------:R-:W-:Y:S07]  /*5020*/  PLOP3.LUT P5, PT, P5, PT, PT, 0x8, 0x80 ;  /* 0x000000000080781c */ /* 0x000fee0002fae170 */
[----:B------:R-:W-:Y:S11]  /*5030*/  @P0 FSETP.EQ.AND P5, PT, R34, RZ, PT ;  /* 0x000000ff2200020b */ /* 0x000ff60003fa2000 */
[----:B------:R-:W-:Y:S02]  /*5040*/  @!UPT UIADD3 URZ, UPT, UPT, URZ, URZ, URZ ;  /* 0x000000fffffff290 */ /* 0x000fe4000fffe0ff */
.L_x_99:
[----:B------:R-:W4:Y:S01]  /*5050*/  SYNCS.PHASECHK.TRANS64.TRYWAIT P4, [UR6+0xb8], R24 ;  /* 0x0000b818ff0075a7 */ /* 0x000f220008081106 */
[----:B------:R-:W-:Y:S01]  /*5060*/  @P3 SHF.R.U32.HI R25, RZ, 0x10, R17 ;  /* 0x00000010ff193819 */ /* 0x000fe20000011611 */
[----:B------:R-:W-:Y:S01]  /*5070*/  VIADD R28, R28, 0x1 ;  /* 0x000000011c1c7836 */ /* 0x000fe20000000000 */
[----:B------:R-:W5:Y:S08]  /*5080*/  LDC.64 R8, c[0x0][0xb10] ;  /* 0x0002c400ff087b82 */ /* 0x000f700000000a00 */
[----:B------:R-:W1:Y:S08]  /*5090*/  LDC.64 R12, c[0x0][0xb18] ;  /* 0x0002c600ff0c7b82 */ /* 0x000e700000000a00 */
[----:B--2---:R-:W2:Y:S08]  /*50a0*/  @!P1 LDC R0, c[0x0][0xb20] ;  /* 0x0002c800ff009b82 */ /* 0x004eb00000000800 */
[----:B------:R-:W3:Y:S01]  /*50b0*/  @!P1 LDC R2, c[0x0][0xb0c] ;  /* 0x0002c300ff029b82 */ /* 0x000ee20000000800 */
[C---:B-----5:R-:W-:Y:S05]  /*50c0*/  @!P1 IMAD.HI.U32 R8, R11.reuse, R8, RZ ;  /* 0x000000080b089227 */ /* 0x060fea00078e00ff */
[----:B------:R-:W-:Y:S01]  /*50d0*/  @!P1 SHF.R.U32.HI R8, RZ, R9, R8 ;  /* 0x00000009ff089219 */ /* 0x000fe20000011608 */
[----:B-1----:R-:W-:Y:S01]  /*50e0*/  @!P1 IMAD.HI.U32 R13, R10, R13, RZ ;  /* 0x0000000d0a0d9227 */ /* 0x002fe200078e00ff */
[----:B------:R-:W-:Y:S04]  /*50f0*/  @!P1 ISETP.NE.AND P0, PT, R12, 0x1, PT ;  /* 0x000000010c00980c */ /* 0x000fe80003f05270 */
[----:B--2---:R-:W-:Y:S02]  /*5100*/  @!P1 SHF.R.U32.HI R0, RZ, R0, R13 ;  /* 0x00000000ff009219 */ /* 0x004fe4000001160d */
[----:B---3--:R-:W-:Y:S02]  /*5110*/  @!P1 ISETP.NE.AND P2, PT, R2, 0x1, PT ;  /* 0x000000010200980c */ /* 0x008fe40003f45270 */
[----:B------:R-:W-:Y:S02]  /*5120*/  @!P1 SEL R9, R10, R0, !P0 ;  /* 0x000000000a099207 */ /* 0x000fe40004000000 */
[----:B------:R-:W-:Y:S02]  /*5130*/  ELECT P0, URZ, PT ;  /* 0x0000000000ff782f */ /* 0x000fe40003800000 */
[----:B------:R-:W-:Y:S05]  /*5140*/  @!P1 SEL R8, R11, R8, !P2 ;  /* 0x000000080b089207 */ /* 0x000fea0005000000 */
[----:B------:R-:W-:Y:S02]  /*5150*/  @!P1 IMAD.IADD R0, R9, 0x1, -R8 ;  /* 0x0000000109009824 */ /* 0x000fe400078e0a08 */
[----:B------:R-:W-:Y:S02]  /*5160*/  @!P1 IMAD.IADD R8, R8, 0x1, -R9 ;  /* 0x0000000108089824 */ /* 0x000fe400078e0a09 */
[----:B------:R-:W-:Y:S02]  /*5170*/  @!P1 IMAD R11, R0, R2, R11 ;  /* 0x00000002000b9224 */ /* 0x000fe400078e020b */
[----:B------:R-:W-:Y:S01]  /*5180*/  @!P1 IMAD R10, R8, R12, R10 ;  /* 0x0000000c080a9224 */ /* 0x000fe200078e020a */
[----:B----4-:R-:W-:Y:S06]  /*5190*/  @!P4 BRA `(.L_x_100) ;  /* 0x00000024005cc947 */ /* 0x010fec0003800000 */
.L_x_168:
[----:B------:R-:W-:Y:S01]  /*51a0*/  PLOP3.LUT P5, PT, P5, P0, PT, 0xf2, 0x2f ;  /* 0x00000000002f781c */ /* 0x000fe20002fa1e72 */
[----:B------:R-:W-:Y:S01]  /*51b0*/  UMOV UR14, 0x0 ;  /* 0x00000000000e7882 */ /* 0x000fe20000000000 */
[----:B------:R-:W-:Y:S01]  /*51c0*/  LOP3.LUT R29, R29, 0x1, RZ, 0x3c, !PT ;  /* 0x000000011d1d7812 */ /* 0x000fe200078e3cff */
[----:B------:R-:W-:Y:S01]  /*51d0*/  UMOV UR15, 0x10000000 ;  /* 0x10000000000f7882 */ /* 0x000fe20000000000 */
[----:B------:R-:W-:Y:S01]  /*51e0*/  UMOV UR12, UR36 ;  /* 0x00000024000c7c82 */ /* 0x000fe20008000000 */
[----:B------:R-:W-:Y:S08]  /*51f0*/  @P3 R2UR UR36, R25 ;  /* 0x00000000192432ca */ /* 0x000ff000000e0000 */
[----:B------:R-:W-:Y:S01]  /*5200*/  @!P5 IADD3 R2, P0, PT, R30, 0x580, RZ ;  /* 0x000005801e02d810 */ /* 0x000fe20007f1e0ff */
[----:B------:R-:W-:Y:S01]  /*5210*/  @!P5 IMAD.SHL.U32 R59, R59, 0x20, RZ ;  /* 0x000000203b3bd824 */ /* 0x000fe200078e00ff */
[----:B------:R-:W-:Y:S01]  /*5220*/  VOTEU.ALL UP1, P5 ;  /* 0x0000000000ff7886 */ /* 0x000fe20002820000 */
[----:B------:R-:W-:Y:S01]  /*5230*/  @!P5 IMAD.SHL.U32 R58, R58, 0x40, RZ ;  /* 0x000000403a3ad824 */ /* 0x000fe200078e00ff */
[----:B------:R-:W-:Y:S01]  /*5240*/  @!P5 R2UR UR9, R2 ;  /* 0x000000000209d2ca */ /* 0x000fe200000e0000 */
[----:B-1----:R-:W-:Y:S01]  /*5250*/  @!P5 IMAD.X R0, RZ, RZ, R31, P0 ;  /* 0x000000ffff00d224 */ /* 0x002fe200000e061f */
[----:B------:R-:W-:Y:S01]  /*5260*/  @!P5 R2UR UR10, R59 ;  /* 0x000000003b0ad2ca */ /* 0x000fe200000e0000 */
[----:B------:R-:W-:Y:S01]  /*5270*/  IMAD.IADD R59, R10, 0x1, R56 ;  /* 0x000000010a3b7824 */ /* 0x000fe200078e0238 */
[----:B------:R-:W-:Y:S01]  /*5280*/  @!P5 R2UR UR11, R58 ;  /* 0x000000003a0bd2ca */ /* 0x000fe200000e0000 */
[----:B------:R-:W-:Y:S01]  /*5290*/  IMAD.IADD R58, R11, 0x1, R57 ;  /* 0x000000010b3a7824 */ /* 0x000fe200078e0239 */
[----:B------:R-:W-:Y:S02]  /*52a0*/  @!P5 R2UR UR8, R0 ;  /* 0x000000000008d2ca */ /* 0x000fe400000e0000 */
[C---:B------:R-:W-:Y:S04]  /*52b0*/  ISETP.NE.AND P0, PT, R28.reuse, 0x2, PT ;  /* 0x000000021c00780c */ /* 0x040fe80003f05270 */
[----:B------:R-:W-:Y:S01]  /*52c0*/  SEL R0, RZ, 0x1, P0 ;  /* 0x00000001ff007807 */ /* 0x000fe20000000000 */
[----:B------:R-:W-:Y:S01]  /*52d0*/  IMAD.U32 R8, RZ, RZ, UR9 ;  /* 0x00000009ff087e24 */ /* 0x000fe2000f8e00ff */
[----:B------:R-:W-:Y:S01]  /*52e0*/  @!UP1 UIADD3 UR9, UPT, UPT, UR6, 0xb0, URZ ;  /* 0x000000b006099890 */ /* 0x000fe2000fffe0ff */
[----:B------:R-:W-:Y:S02]  /*52f0*/  SEL R28, R28, RZ, P0 ;  /* 0x000000ff1c1c7207 */ /* 0x000fe40000000000 */
[----:B------:R-:W-:Y:S02]  /*5300*/  LOP3.LUT R27, R27, R0, RZ, 0x3c, !PT ;  /* 0x000000001b1b7212 */ /* 0x000fe400078e3cff */
[----:B------:R-:W-:Y:S01]  /*5310*/  IMAD.U32 R9, RZ, RZ, UR8 ;  /* 0x00000008ff097e24 */ /* 0x000fe2000f8e00ff */
[----:B------:R-:W-:Y:S01]  /*5320*/  @!P5 R2UR UR16, R8 ;  /* 0x000000000810d2ca */ /* 0x000fe200000e0000 */
[----:B------:R-:W-:Y:S01]  /*5330*/  @!UP1 UIADD3 UR8, UPT, UPT, UR6, 0x200, URZ ;  /* 0x0000020006089890 */ /* 0x000fe2000fffe0ff */
[----:B------:R-:W-:Y:S02]  /*5340*/  VOTEU.ALL UP1, P5 ;  /* 0x0000000000ff7886 */ /* 0x000fe40002820000 */
[----:B------:R-:W-:Y:S11]  /*5350*/  @!P5 R2UR UR17, R9 ;  /* 0x000000000911d2ca */ /* 0x000ff600000e0000 */
[----:B------:R-:W-:Y:S02]  /*5360*/  @!UPT UIADD3 URZ, UPT, UPT, URZ, URZ, URZ ;  /* 0x000000fffffff290 */ /* 0x000fe4000fffe0ff */
[----:B------:R2:W-:Y:S01]  /*5370*/  @!UP1 UTMALDG.3D [UR8], [UR16], desc[UR14] ;  /* 0x00000e08100095b4 */ /* 0x0005e20008011000 */
[----:B------:R2:W-:Y:S01]  /*5380*/  @!P5 SYNCS.ARRIVE.TRANS64.RED.A0TR RZ, [UR6+0xb0], R23 ;  /* 0x0000b017ffffd9a7 */ /* 0x0005e20008300406 */
[----:B------:R-:W-:Y:S01]  /*5390*/  UPLOP3.LUT UP1, UPT, UPT, UPT, UPT, 0x80, 0x8 ;  /* 0x000000000008789c */ /* 0x000fe20003f2f070 */
[----:B------:R-:W-:Y:S01]  /*53a0*/  SYNCS.ARRIVE.TRANS64.RED.A1T0 RZ, [UR37], RZ ;  /* 0x000000ffffff79a7 */ /* 0x000fe20008100425 */
[----:B------:R-:W-:Y:S09]  /*53b0*/  @P3 BRA `(.L_x_101) ;  /* 0xfffffff400b43947 */ /* 0x000ff2000383ffff */
[----:B------:R-:W-:Y:S07]  /*53c0*/  MOV R0, UR6 ;  /* 0x0000000600007c02 */ /* 0x000fee0008000f00 */
.L_x_102:
[----:B-1----:R-:W-:-:S04]  /*53d0*/  SHF.L.U32 R2, R29, 0x1f, RZ ;  /* 0x0000001f1d027819 */ /* 0x002fc800000006ff */
[----:B------:R1:W3:Y:S03]  /*53e0*/  SYNCS.PHASECHK.TRANS64.TRYWAIT P0, [R0+URZ+0xb8], R2 ;  /* 0x0000b802000075a7 */ /* 0x0002e600080011ff */
[----:B---3--:R-:W-:Y:S05]  /*53f0*/  @!P0 NANOSLEEP.SYNCS 0x989680 ;  /* 0x009896800000895d */ /* 0x008fea0003900000 */
[----:B------:R-:W3:Y:S02]  /*5400*/  @!P0 SYNCS.PHASECHK.TRANS64 P0, [R0+URZ+0xb8], R2 ;  /* 0x0000b802000085a7 */ /* 0x000ee400080010ff */
[----:B--23--:R-:W-:Y:S05]  /*5410*/  @P0 EXIT ;  /* 0x000000000000094d */ /* 0x00cfea0003800000 */
[----:B------:R-:W-:Y:S05]  /*5420*/  BRA `(.L_x_102) ;  /* 0xfffffffc00e87947 */ /* 0x000fea000383ffff */
.L_x_93:
[----:B------:R-:W-:-:S06]  /*5430*/  UISETP.GE.AND UP1, UPT, UR10, 0x4, UPT ;  /* 0x000000040a00788c */ /* 0x000fcc000bf26270 */
[----:B------:R-:W-:-:S13]  /*5440*/  PLOP3.LUT P0, PT, PT, PT, UP1, 0x80, 0x8 ;  /* 0x000000000008781c */ /* 0x000fda0003f0f018 */
[----:B------:R-:W-:Y:S05]  /*5450*/  @!P0 EXIT ;  /* 0x000000000000894d */ /* 0x000fea0003800000 */
[----:B------:R-:W-:Y:S01]  /*5460*/  BAR.SYNC.DEFER_BLOCKING 0x6, 0xa0 ;  /* 0x0182800000007b1d */ /* 0x000fe20000010000 */
[----:B------:R-:W-:Y:S01]  /*5470*/  IMAD.SHL.U32 R5, R64, 0x20, RZ ;  /* 0x0000002040057824 */ /* 0x000fe200078e00ff */
[----:B------:R-:W-:Y:S01]  /*5480*/  SHF.R.U32.HI R3, RZ, 0x2, R64 ;  /* 0x00000002ff037819 */ /* 0x000fe20000011640 */
[----:B------:R-:W-:Y:S01]  /*5490*/  IMAD.SHL.U32 R4, R66, 0x200000, RZ ;  /* 0x0020000042047824 */ /* 0x000fe200078e00ff */
[----:B------:R-:W-:Y:S01]  /*54a0*/  CS2R R68, SRZ ;  /* 0x0000000000447805 */ /* 0x000fe2000001ff00 */
[----:B------:R-:W-:Y:S01]  /*54b0*/  IMAD.U32 R32, R64, 0x10000, RZ ;  /* 0x0001000040207824 */ /* 0x000fe200078e00ff */
[----:B------:R-:W-:Y:S02]  /*54c0*/  UMOV UR43, 0x400 ;  /* 0x00000400002b7882 */ /* 0x000fe40000000000 */
[----:B------:R-:W1:Y:S01]  /*54d0*/  LDC R63, c[0x0][0x370] ;  /* 0x0000dc00ff3f7b82 */ /* 0x000e620000000800 */
[----:B------:R-:W-:Y:S01]  /*54e0*/  ULEA UR43, UR37, UR43, 0x18 ;  /* 0x0000002b252b7291 */ /* 0x000fe2000f8ec0ff */
[C---:B------:R-:W-:Y:S01]  /*54f0*/  LOP3.LUT R2, R5.reuse, 0x80, RZ, 0xc0, !PT ;  /* 0x0000008005027812 */ /* 0x040fe200078ec0ff */
[----:B------:R-:W-:Y:S01]  /*5500*/  IMAD.SHL.U32 R65, R66, 0x400, RZ ;  /* 0x0000040042417824 */ /* 0x000fe200078e00ff */
[----:B------:R-:W-:Y:S01]  /*5510*/  LOP3.LUT R4, R4, 0x200000, RZ, 0xc0, !PT ;  /* 0x0020000004047812 */ /* 0x000fe200078ec0ff */
[----:B------:R-:W-:Y:S01]  /*5520*/  UIADD3 UR4, UPT, UPT, UR43, 0xa00, URZ ;  /* 0x00000a002b047890 */ /* 0x000fe2000fffe0ff */
[----:B------:R-:W-:Y:S01]  /*5530*/  LOP3.LUT R3, R2, 0x10, R3, 0xf8, !PT ;  /* 0x0000001002037812 */ /* 0x000fe200078ef803 */
[----:B------:R-:W-:Y:S01]  /*5540*/  IMAD.SHL.U32 R2, R64, 0x4, RZ ;  /* 0x0000000440027824 */ /* 0x000fe200078e00ff */
[----:B------:R-:W2:Y:S01]  /*5550*/  LDC R28, c[0x0][0xb0c] ;  /* 0x0002c300ff1c7b82 */ /* 0x000ea20000000800 */
[----:B------:R-:W-:Y:S01]  /*5560*/  LOP3.LUT R5, R5, 0x360, RZ, 0xc0, !PT ;  /* 0x0000036005057812 */ /* 0x000fe200078ec0ff */
[----:B------:R-:W-:Y:S01]  /*5570*/  IMAD.MOV.U32 R31, RZ, RZ, RZ ;  /* 0x000000ffff1f7224 */ /* 0x000fe200078e00ff */
[----:B------:R-:W-:Y:S01]  /*5580*/  LOP3.LUT R32, R4, 0x400000, R32, 0xf8, !PT ;  /* 0x0040000004207812 */ /* 0x000fe200078ef820 */
[----:B------:R-:W-:Y:S01]  /*5590*/  IMAD.MOV.U32 R70, RZ, RZ, RZ ;  /* 0x000000ffff467224 */ /* 0x000fe200078e00ff */
[----:B------:R-:W-:Y:S01]  /*55a0*/  LOP3.LUT R65, R5, 0x400, R65, 0xf8, !PT ;  /* 0x0000040005417812 */ /* 0x000fe200078ef841 */
[----:B------:R-:W-:Y:S01]  /*55b0*/  IMAD.MOV.U32 R73, RZ, RZ, RZ ;  /* 0x000000ffff497224 */ /* 0x000fe200078e00ff */
[----:B------:R-:W-:Y:S01]  /*55c0*/  LOP3.LUT R2, R3, 0x10, R2, 0x78, !PT ;  /* 0x0000001003027812 */ /* 0x000fe200078e7802 */
[----:B------:R-:W3:Y:S01]  /*55d0*/  LDC R61, c[0x0][0xb20] ;  /* 0x0002c800ff3d7b82 */ /* 0x000ee20000000800 */
[----:B------:R-:W4:Y:S01]  /*55e0*/  LDS R0, [UR43+0x180] ;  /* 0x0001802bff007984 */ /* 0x000f220008000800 */
[----:B------:R-:W-:Y:S01]  /*55f0*/  IMAD.U32 R71, RZ, RZ, UR4 ;  /* 0x00000004ff477e24 */ /* 0x000fe2000f8e00ff */
[----:B------:R-:W-:Y:S01]  /*5600*/  LOP3.LUT R65, R65, R2, RZ, 0xfc, !PT ;  /* 0x0000000241417212 */ /* 0x000fe200078efcff */
[----:B------:R-:W1:Y:S04]  /*5610*/  LDCU.64 UR46, c[0x0][0x348] ;  /* 0x00006900ff2e77ac */ /* 0x000e680008000a00 */
[----:B------:R-:W1:Y:S01]  /*5620*/  LDC R27, c[0x0][0xb30] ;  /* 0x0002cc00ff1b7b82 */ /* 0x000e620000000800 */
[----:B------:R-:W1:Y:S01]  /*5630*/  LDCU.64 UR38, c[0x0][0x888] ;  /* 0x00011100ff2677ac */ /* 0x000e620008000a00 */
[----:B------:R-:W-:-:S06]  /*5640*/  UIADD3 UR42, UPT, UPT, UR43, 0x200, URZ ;  /* 0x000002002b2a7890 */ /* 0x000fcc000fffe0ff */
[----:B------:R-:W1:Y:S08]  /*5650*/  LDC.64 R54, c[0x0][0xb10] ;  /* 0x0002c400ff367b82 */ /* 0x000e700000000a00 */
[----:B------:R-:W1:Y:S08]  /*5660*/  LDC.64 R24, c[0x0][0xb18] ;  /* 0x0002c600ff187b82 */ /* 0x000e700000000a00 */
[----:B------:R-:W1:Y:S08]  /*5670*/  LDC.64 R50, c[0x0][0x888] ;  /* 0x00022200ff327b82 */ /* 0x000e700000000a00 */
[----:B------:R-:W1:Y:S01]  /*5680*/  LDC.64 R22, c[0x0][0xb28] ;  /* 0x0002ca00ff167b82 */ /* 0x000e620000000a00 */
[----:B----4-:R-:W-:-:S07]  /*5690*/  IMAD.IADD R32, R0, 0x1, R32 ;  /* 0x0000000100207824 */ /* 0x010fce00078e0220 */
[----:B------:R-:W4:Y:S08]  /*56a0*/  LDC.64 R52, c[0x0][0x890] ;  /* 0x00022400ff347b82 */ /* 0x000f300000000a00 */
[----:B------:R-:W1:Y:S08]  /*56b0*/  LDC.64 R48, c[0x0][0x8b0] ;  /* 0x00022c00ff307b82 */ /* 0x000e700000000a00 */
[----:B------:R-:W1:Y:S08]  /*56c0*/  LDC.64 R46, c[0x0][0x8a8] ;  /* 0x00022a00ff2e7b82 */ /* 0x000e700000000a00 */
[----:B--23--:R-:W1:Y:S02]  /*56d0*/  LDC R62, c[0x0][0x374] ;  /* 0x0000dd00ff3e7b82 */ /* 0x00ce640000000800 */
.L_x_120:
[----:B------:R-:W-:Y:S02]  /*56e0*/  LEA R0, R73, UR43, 0x3 ;  /* 0x0000002b49007c11 */ /* 0x000fe4000f8e18ff */
[----:B------:R-:W-:Y:S02]  /*56f0*/  SHF.L.U32 R2, R69, 0x1f, RZ ;  /* 0x0000001f45027819 */ /* 0x000fe400000006ff */
[----:B------:R-:W-:Y:S02]  /*5700*/  LEA R16, R73, UR43, 0x4 ;  /* 0x0000002b49107c11 */ /* 0x000fe4000f8e20ff */
[----:B--2---:R-:W2:Y:S02]  /*5710*/  SYNCS.PHASECHK.TRANS64.TRYWAIT P0, [R0+URZ+0xd0], R2 ;  /* 0x0000d002000075a7 */ /* 0x004ea400080011ff */
[----:B-12---:R-:W-:Y:S05]  /*5720*/  @!P0 BRA `(.L_x_103) ;  /* 0x0000002000108947 */ /* 0x006fea0003800000 */
.L_x_169:
[----:B------:R-:W3:Y:S01]  /*5730*/  LDC.64 R10, c[0x0][0xb10] ;  /* 0x0002c400ff0a7b82 */ /* 0x000ee20000000a00 */
[----:B------:R-:W4:Y:S01]  /*5740*/  LDS.128 R16, [R16+0x160] ;  /* 0x0001600010107984 */ /* 0x000f220000000c00 */
[----:B-1----:R-:W-:Y:S01]  /*5750*/  ISETP.NE.AND P1, PT, R27, 0x1, PT ;  /* 0x000000011b00780c */ /* 0x002fe20003f25270 */
[----:B--2---:R-:W-:Y:S01]  /*5760*/  VIADD R0, R0, 0xe0 ;  /* 0x000000e000007836 */ /* 0x004fe20000000000 */
[----:B------:R-:W-:Y:S04]  /*5770*/  ISETP.GE.AND P0, PT, R26, 0x1, PT ;  /* 0x000000011a00780c */ /* 0x000fe80003f06270 */
[----:B------:R-:W1:Y:S01]  /*5780*/  LDC.64 R8, c[0x0][0xb18] ;  /* 0x0002c600ff087b82 */ /* 0x000e620000000a00 */
[----:B------:R-:W-:Y:S01]  /*5790*/  PRMT R0, RZ, 0x654, R0 ;  /* 0x00000654ff007816 */ /* 0x000fe20000000000 */
[----:B------:R-:W-:Y:S01]  /*57a0*/  @!PT LDS RZ, [RZ] ;  /* 0x00000000fffff984 */ /* 0x000fe20000000800 */
[----:B------:R-:W-:Y:S01]  /*57b0*/  @!PT LDS RZ, [RZ] ;  /* 0x00000000fffff984 */ /* 0x000fe20000000800 */
[----:B------:R-:W-:Y:S01]  /*57c0*/  @!PT LDS RZ, [RZ] ;  /* 0x00000000fffff984 */ /* 0x000fe20000000800 */
[----:B------:R-:W-:Y:S01]  /*57d0*/  @!PT LDS RZ, [RZ] ;  /* 0x00000000fffff984 */ /* 0x000fe20000000800 */
[----:B------:R2:W-:Y:S06]  /*57e0*/  MEMBAR.ALL.CTA ;  /* 0x0000000000007992 */ /* 0x0005ec0000008000 */
[----:B--2---:R-:W2:Y:S01]  /*57f0*/  FENCE.VIEW.ASYNC.S ;  /* 0x00000000000073c6 */ /* 0x004ea20000000000 */
[----:B------:R-:W1:Y:S08]  /*5800*/  @!P1 LDC R12, c[0x0][0xb20] ;  /* 0x0002c800ff0c9b82 */ /* 0x000e700000000800 */
[----:B------:R-:W1:Y:S01]  /*5810*/  @!P1 LDC R7, c[0x0][0xb0c] ;  /* 0x0002c300ff079b82 */ /* 0x000e620000000800 */
[----:B--2---:R2:W-:Y:S01]  /*5820*/  SYNCS.ARRIVE.TRANS64.RED.A1T0 RZ, [R0+URZ], RZ ;  /* 0x000000ff00ff79a7 */ /* 0x0045e200081004ff */
[----:B----4-:R-:W-:Y:S04]  /*5830*/  LOP3.LUT P4, RZ, R18, 0x1, RZ, 0xc0, !PT ;  /* 0x0000000112ff7812 */ /* 0x010fe8000788c0ff */
[----:B------:R-:W-:Y:S09]  /*5840*/  P2R R72, PR, RZ, 0x10 ;  /* 0x00000010ff487803 */ /* 0x000ff20000000000 */
[----:B------:R-:W-:Y:S02]  /*5850*/  @P4 MOV R30, R16 ;  /* 0x00000010001e4202 */ /* 0x000fe40000000f00 */
[----:B------:R-:W-:Y:S01]  /*5860*/  @P4 LOP3.LUT R29, R17, 0xffff, RZ, 0xc0, !PT ;  /* 0x0000ffff111d4812 */ /* 0x000fe200078ec0ff */
[----:B--23--:R-:W-:Y:S06]  /*5870*/  @!P0 BRA `(.L_x_104) ;  /* 0x0000000000a48947 */ /* 0x00cfec0003800000 */
[----:B------:R-:W-:Y:S01]  /*5880*/  IMAD.HI.U32 R0, R62, R25, RZ ;  /* 0x000000193e007227 */ /* 0x000fe200078e00ff */
[----:B------:R-:W-:Y:S02]  /*5890*/  ISETP.NE.AND P0, PT, R24, 0x1, PT ;  /* 0x000000011800780c */ /* 0x000fe40003f05270 */
[----:B------:R-:W-:Y:S01]  /*58a0*/  ISETP.NE.AND P2, PT, R26, 0x1, PT ;  /* 0x000000011a00780c */ /* 0x000fe20003f45270 */
[----:B------:R-:W-:Y:S01]  /*58b0*/  IMAD.HI.U32 R4, R63, R54, RZ ;  /* 0x000000363f047227 */ /* 0x000fe200078e00ff */
[----:B------:R-:W-:Y:S02]  /*58c0*/  SHF.R.U32.HI R0, RZ, R61, R0 ;  /* 0x0000003dff007219 */ /* 0x000fe40000011600 */
[----:B------:R-:W-:Y:S01]  /*58d0*/  ISETP.NE.AND P3, PT, R28, 0x1, PT ;  /* 0x000000011c00780c */ /* 0x000fe20003f65270 */
[----:B------:R-:W-:Y:S01]  /*58e0*/  IMAD.HI.U32 R6, R29, R25, RZ ;  /* 0x000000191d067227 */ /* 0x000fe200078e00ff */
[-C--:B------:R-:W-:Y:S02]  /*58f0*/  SHF.R.U32.HI R4, RZ, R55.reuse, R4 ;  /* 0x00000037ff047219 */ /* 0x080fe40000011604 */
[----:B------:R-:W-:Y:S01]  /*5900*/  SEL R0, R62, R0, !P0 ;  /* 0x000000003e007207 */ /* 0x000fe20004000000 */
[----:B------:R-:W-:Y:S01]  /*5910*/  IMAD.HI.U32 R5, R30, R54, RZ ;  /* 0x000000361e057227 */ /* 0x000fe200078e00ff */
[----:B------:R-:W-:Y:S03]  /*5920*/  SEL R4, R63, R4, !P3 ;  /* 0x000000043f047207 */ /* 0x000fe60005800000 */
[-C--:B------:R-:W-:Y:S01]  /*5930*/  IMAD.HI.U32 R3, R0, R22.reuse, RZ ;  /* 0x0000001600037227 */ /* 0x080fe200078e00ff */
[----:B------:R-:W-:Y:S03]  /*5940*/  SHF.R.U32.HI R5, RZ, R55, R5 ;  /* 0x00000037ff057219 */ /* 0x000fe60000011605 */
[----:B------:R-:W-:Y:S01]  /*5950*/  IMAD.HI.U32 R2, R4, R22, RZ ;  /* 0x0000001604027227 */ /* 0x000fe200078e00ff */
[----:B------:R-:W-:Y:S02]  /*5960*/  @P2 SHF.R.U32.HI R0, RZ, R23, R3 ;  /* 0x00000017ff002219 */ /* 0x000fe40000011603 */
[----:B------:R-:W-:Y:S02]  /*5970*/  SHF.R.U32.HI R3, RZ, R61, R6 ;  /* 0x0000003dff037219 */ /* 0x000fe40000011606 */
[----:B------:R-:W-:Y:S01]  /*5980*/  @P2 SHF.R.U32.HI R4, RZ, R23, R2 ;  /* 0x00000017ff042219 */ /* 0x000fe20000011602 */
[----:B------:R-:W-:Y:S01]  /*5990*/  IMAD R0, R26, R0, RZ ;  /* 0x000000001a007224 */ /* 0x000fe200078e02ff */
[----:B------:R-:W-:Y:S02]  /*59a0*/  SEL R3, R29, R3, !P0 ;  /* 0x000000031d037207 */ /* 0x000fe40004000000 */
[----:B------:R-:W-:Y:S01]  /*59b0*/  SEL R2, R30, R5, !P3 ;  /* 0x000000051e027207 */ /* 0x000fe20005800000 */
[----:B------:R-:W-:Y:S01]  /*59c0*/  IMAD R5, R26, R4, RZ ;  /* 0x000000041a057224 */ /* 0x000fe200078e02ff */
[C---:B------:R-:W-:Y:S01]  /*59d0*/  ISETP.GE.AND P0, PT, R3.reuse, R0, PT ;  /* 0x000000000300720c */ /* 0x040fe20003f06270 */
[C---:B------:R-:W-:Y:S03]  /*59e0*/  IMAD.HI.U32 R0, R3.reuse, R22, RZ ;  /* 0x0000001603007227 */ /* 0x040fe600078e00ff */
[C---:B------:R-:W-:Y:S02]  /*59f0*/  ISETP.GE.OR P0, PT, R2.reuse, R5, P0 ;  /* 0x000000050200720c */ /* 0x040fe40000706670 */
[----:B------:R-:W-:Y:S04]  /*5a00*/  SHF.R.U32.HI R0, RZ, R23, R0 ;  /* 0x00000017ff007219 */ /* 0x000fe80000011600 */
[C---:B------:R-:W-:Y:S05]  /*5a10*/  SEL R6, R3.reuse, R0, !P2 ;  /* 0x0000000003067207 */ /* 0x040fea0005000000 */
        /* <DEDUP_REMOVED lines=14> */
[----:B------:R-:W-:Y:S07]  /*5b00*/  IMAD R29, R3, R24, R29 ;  /* 0x00000018031d7224 */ /* 0x000fee00078e021d */
.L_x_104:
[----:B------:R-:W-:Y:S01]  /*5b10*/  @!P1 IMAD.HI.U32 R0, R30, R10, RZ ;  /* 0x0000000a1e009227 */ /* 0x000fe200078e00ff */
[----:B-1----:R-:W-:Y:S01]  /*5b20*/  @!P1 ISETP.NE.AND P0, PT, R8, 0x1, PT ;  /* 0x000000010800980c */ /* 0x002fe20003f05270 */
[----:B------:R-:W-:Y:S01]  /*5b30*/  ULOP3.LUT UP0, URZ, UR42, 0x90, URZ, 0xc0, !UPT ;  /* 0x000000902aff7892 */ /* 0x000fe2000f80c0ff */
[----:B------:R-:W-:Y:S01]  /*5b40*/  @!P1 ISETP.NE.AND P2, PT, R7, 0x1, PT ;  /* 0x000000010700980c */ /* 0x000fe20003f45270 */
[----:B------:R-:W-:Y:S01]  /*5b50*/  @!P1 IMAD.HI.U32 R2, R29, R9, RZ ;  /* 0x000000091d029227 */ /* 0x000fe200078e00ff */
[----:B------:R-:W-:Y:S02]  /*5b60*/  @!P1 SHF.R.U32.HI R0, RZ, R11, R0 ;  /* 0x0000000bff009219 */ /* 0x000fe40000011600 */
[----:B------:R-:W-:Y:S01]  /*5b70*/  @P4 SHF.R.U32.HI R67, RZ, 0x10, R17 ;  /* 0x00000010ff434819 */ /* 0x000fe20000011611 */
[----:B------:R-:W-:Y:S01]  /*5b80*/  VIADD R73, R73, 0x1 ;  /* 0x0000000149497836 */ /* 0x000fe20000000000 */
[----:B------:R-:W-:Y:S02]  /*5b90*/  @!P1 SHF.R.U32.HI R2, RZ, R12, R2 ;  /* 0x0000000cff029219 */ /* 0x000fe40000011602 */
[----:B------:R-:W-:Y:S02]  /*5ba0*/  @!P1 SEL R3, R30, R0, !P2 ;  /* 0x000000001e039207 */ /* 0x000fe40005000000 */
[----:B------:R-:W-:Y:S05]  /*5bb0*/  @!P1 SEL R2, R29, R2, !P0 ;  /* 0x000000021d029207 */ /* 0x000fea0004000000 */
[----:B------:R-:W-:Y:S02]  /*5bc0*/  @!P1 IMAD.IADD R0, R2, 0x1, -R3 ;  /* 0x0000000102009824 */ /* 0x000fe400078e0a03 */
[----:B------:R-:W-:Y:S02]  /*5bd0*/  @!P1 IMAD.IADD R2, R3, 0x1, -R2 ;  /* 0x0000000103029824 */ /* 0x000fe400078e0a02 */
[----:B------:R-:W-:Y:S02]  /*5be0*/  @!P1 IMAD R30, R0, R7, R30 ;  /* 0x00000007001e9224 */ /* 0x000fe400078e021e */
[----:B------:R-:W-:Y:S01]  /*5bf0*/  @!P1 IMAD R29, R2, R8, R29 ;  /* 0x00000008021d9224 */ /* 0x000fe200078e021d */
[----:B------:R-:W-:Y:S06]  /*5c00*/  BRA.U !UP0, `(.L_x_105) ;  /* 0x0000000108407547 */ /* 0x000fec000b800000 */
[----:B------:R-:W1:Y:S01]  /*5c10*/  LDCU.64 UR8, c[0x4][0x80] ;  /* 0x01001000ff0877ac */ /* 0x000e620008000a00 */
[----:B------:R-:W-:Y:S01]  /*5c20*/  MOV R3, 0x0 ;  /* 0x0000000000037802 */ /* 0x000fe20000000f00 */
[----:B------:R-:W-:Y:S02]  /*5c30*/  HFMA2 R12, -RZ, RZ, 0, 5.9604644775390625e-08 ;  /* 0x00000001ff0c7431 */ /* 0x000fe400000001ff */
[----:B------:R-:W-:Y:S02]  /*5c40*/  IMAD.MOV.U32 R8, RZ, RZ, 0x70 ;  /* 0x00000070ff087424 */ /* 0x000fe400078e00ff */
[----:B------:R-:W-:Y:S01]  /*5c50*/  IMAD.MOV.U32 R13, RZ, RZ, RZ ;  /* 0x000000ffff0d7224 */ /* 0x000fe200078e00ff */
[----:B------:R-:W2:Y:S01]  /*5c60*/  LDCU.64 UR6, c[0x4][0x88] ;  /* 0x01001100ff0677ac */ /* 0x000ea20008000a00 */
[----:B------:R-:W3:Y:S01]  /*5c70*/  LDC.64 R2, c[0x4][R3] ;  /* 0x0100000003027b82 */ /* 0x000ee20000000a00 */
[----:B------:R-:W4:Y:S01]  /*5c80*/  LDCU.64 UR4, c[0x4][0x8] ;  /* 0x01000100ff0477ac */ /* 0x000f220008000a00 */
[----:B-1----:R-:W-:Y:S01]  /*5c90*/  MOV R5, UR9 ;  /* 0x0000000900057c02 */ /* 0x002fe20008000f00 */
[----:B------:R-:W-:Y:S01]  /*5ca0*/  IMAD.U32 R4, RZ, RZ, UR8 ;  /* 0x00000008ff047e24 */ /* 0x000fe2000f8e00ff */
[----:B--2---:R-:W-:Y:S01]  /*5cb0*/  MOV R7, UR7 ;  /* 0x0000000700077c02 */ /* 0x004fe20008000f00 */
[----:B------:R-:W-:Y:S01]  /*5cc0*/  IMAD.U32 R6, RZ, RZ, UR6 ;  /* 0x00000006ff067e24 */ /* 0x000fe2000f8e00ff */
[----:B----4-:R-:W-:Y:S01]  /*5cd0*/  MOV R11, UR5 ;  /* 0x00000005000b7c02 */ /* 0x010fe20008000f00 */
[----:B------:R-:W-:Y:S02]  /*5ce0*/  IMAD.U32 R10, RZ, RZ, UR4 ;  /* 0x00000004ff0a7e24 */ /* 0x000fe4000f8e00ff */
[----:B------:R-:W-:Y:S07]  /*5cf0*/  LEPC R20, `(.L_x_105) ;  /* 0x000000001014794e */ /* 0x000fee0000000000 */
[----:B---3-5:R-:W-:Y:S05]  /*5d00*/  CALL.ABS.NOINC R2 ;  /* 0x0000000002007343 */ /* 0x028fea0003c00000 */
.L_x_105:
[----:B------:R-:W-:Y:S01]  /*5d10*/  LOP3.LUT P0, RZ, R71, 0x90, RZ, 0xc0, !PT ;  /* 0x0000009047ff7812 */ /* 0x000fe2000780c0ff */
[----:B------:R-:W-:Y:S11]  /*5d20*/  BSSY.RECONVERGENT B6, `(.L_x_106) ;  /* 0x0000013000067945 */ /* 0x000ff60003800200 */
[----:B------:R-:W-:Y:S01]  /*5d30*/  @!UPT UIADD3 URZ, UPT, UPT, URZ, URZ, URZ ;  /* 0x000000fffffff290 */ /* 0x000fe2000fffe0ff */
[----:B------:R-:W-:Y:S05]  /*5d40*/  @!P0 BRA `(.L_x_107) ;  /* 0x0000000000408947 */ /* 0x000fea0003800000 */
        /* <DEDUP_REMOVED lines=16> */
.L_x_107:
[----:B------:R-:W-:Y:S05]  /*5e50*/  BSYNC.RECONVERGENT B6 ;  /* 0x0000000000067941 */ /* 0x000fea0003800200 */
.L_x_106:
[----:B------:R-:W-:Y:S01]  /*5e60*/  ISETP.NE.U32.AND P3, PT, R52, RZ, PT ;  /* 0x000000ff3400720c */ /* 0x000fe20003f65070 */
[----:B------:R-:W-:Y:S01]  /*5e70*/  UISETP.NE.AND UP1, UPT, UR44, URZ, UPT ;  /* 0x000000ff2c00728c */ /* 0x000fe2000bf25270 */
[----:B------:R-:W-:Y:S02]  /*5e80*/  ISETP.NE.U32.AND P4, PT, R48, RZ, PT ;  /* 0x000000ff3000720c */ /* 0x000fe40003f85070 */
[----:B------:R-:W-:Y:S02]  /*5e90*/  ISETP.NE.AND.EX P3, PT, R53, RZ, PT, P3 ;  /* 0x000000ff3500720c */ /* 0x000fe40003f65330 */
[----:B------:R-:W-:Y:S02]  /*5ea0*/  PLOP3.LUT P1, PT, PT, PT, PT, 0x8, 0x80 ;  /* 0x000000000080781c */ /* 0x000fe40003f2e170 */
[----:B------:R-:W-:Y:S02]  /*5eb0*/  PLOP3.LUT P0, PT, PT, PT, UP1, 0x80, 0x8 ;  /* 0x000000000008781c */ /* 0x000fe40003f0f018 */
[----:B------:R-:W-:Y:S02]  /*5ec0*/  ISETP.NE.AND.EX P4, PT, R49, RZ, PT, P4 ;  /* 0x000000ff3100720c */ /* 0x000fe40003f85340 */
[----:B------:R-:W1:Y:S09]  /*5ed0*/  @UP1 LDCU.64 UR4, c[0x0][0x888] ;  /* 0x00011100ff0417ac */ /* 0x000e720008000a00 */
[----:B------:R-:W-:Y:S01]  /*5ee0*/  @P0 PLOP3.LUT P1, PT, P3, PT, PT, 0x80, 0x8 ;  /* 0x000000000008081c */ /* 0x000fe20001f2f070 */
[----:B-1----:R-:W-:Y:S04]  /*5ef0*/  @UP1 UISETP.NE.U32.AND UP0, UPT, UR4, URZ, UPT ;  /* 0x000000ff0400128c */ /* 0x002fe8000bf05070 */
[----:B------:R-:W-:Y:S04]  /*5f00*/  @UP1 UISETP.NE.AND.EX UP0, UPT, UR5, URZ, UPT, UP0 ;  /* 0x000000ff0500128c */ /* 0x000fe8000bf05300 */
[----:B------:R-:W-:Y:S01]  /*5f10*/  @UP1 USEL UR4, URZ, 0xffffffff, UP0 ;  /* 0xffffffffff041887 */ /* 0x000fe20008000000 */
[----:B------:R-:W-:Y:S11]  /*5f20*/  @!P3 BRA `(.L_x_108) ;  /* 0x00000000002cb947 */ /* 0x000ff60003800000 */
[----:B------:R-:W-:Y:S01]  /*5f30*/  ISETP.NE.U32.AND P2, PT, R50, RZ, PT ;  /* 0x000000ff3200720c */ /* 0x000fe20003f45070 */
[----:B------:R-:W-:Y:S03]  /*5f40*/  IMAD.MOV.U32 R60, RZ, RZ, 0x1 ;  /* 0x00000001ff3c7424 */ /* 0x000fe600078e00ff */
[----:B------:R-:W-:Y:S11]  /*5f50*/  ISETP.NE.AND.EX P2, PT, R51, RZ, PT, P2 ;  /* 0x000000ff3300720c */ /* 0x000ff60003f45320 */
[----:B------:R-:W-:Y:S02]  /*5f60*/  @!UPT UIADD3 URZ, UPT, UPT, URZ, URZ, URZ ;  /* 0x000000fffffff290 */ /* 0x000fe4000fffe0ff */
[----:B------:R-:W1:Y:S01]  /*5f70*/  @P2 LDC.64 R2, c[0x0][0x888] ;  /* 0x00022200ff022b82 */ /* 0x000e620000000a00 */
[----:B------:R-:W-:Y:S04]  /*5f80*/  @P2 IMAD R0, R52, UR36, RZ ;  /* 0x0000002434002c24 */ /* 0x000fe8000f8e02ff */
[----:B-1----:R-:W-:Y:S04]  /*5f90*/  @P2 IMAD.WIDE R2, R0, 0x4, R2 ;  /* 0x0000000400022825 */ /* 0x002fe800078e0202 */
[----:B------:R-:W-:Y:S01]  /*5fa0*/  HFMA2 R0, -RZ, RZ, 0, 5.9604644775390625e-08 ;  /* 0x00000001ff007431 */ /* 0x000fe200000001ff */
[----:B-----5:R1:W5:Y:S04]  /*5fb0*/  @P2 LDG.E R34, desc[UR40][R2.64] ;  /* 0x0000002802222981 */ /* 0x020368000c1e1900 */
[----:B------:R-:W-:Y:S01]  /*5fc0*/  @!P2 PRMT R60, R0, 0x7610, R60 ;  /* 0x00007610003ca816 */ /* 0x000fe2000000003c */
[----:B-1----:R-:W2:Y:S06]  /*5fd0*/  @!P2 LDC R34, c[0x0][0x880] ;  /* 0x00022000ff22ab82 */ /* 0x002eac0000000800 */
.L_x_108:
[----:B------:R-:W-:Y:S05]  /*5fe0*/  @!P4 BRA `(.L_x_109) ;  /* 0x000000000020c947 */ /* 0x000fea0003800000 */
[----:B------:R-:W-:Y:S04]  /*5ff0*/  ISETP.NE.U32.AND P2, PT, R46, RZ, PT ;  /* 0x000000ff2e00720c */ /* 0x000fe80003f45070 */
[----:B------:R-:W-:Y:S11]  /*6000*/  ISETP.NE.AND.EX P2, PT, R47, RZ, PT, P2 ;  /* 0x000000ff2f00720c */ /* 0x000ff60003f45320 */
[----:B------:R-:W-:Y:S02]  /*6010*/  @!UPT UIADD3 URZ, UPT, UPT, URZ, URZ, URZ ;  /* 0x000000fffffff290 */ /* 0x000fe4000fffe0ff */
[----:B------:R-:W1:Y:S01]  /*6020*/  @P2 LDC.64 R2, c[0x0][0x8a8] ;  /* 0x00022a00ff022b82 */ /* 0x000e620000000a00 */
[----:B------:R-:W-:Y:S04]  /*6030*/  @P2 IMAD R0, R48, UR36, RZ ;  /* 0x0000002430002c24 */ /* 0x000fe8000f8e02ff */
[----:B-1----:R-:W-:Y:S05]  /*6040*/  @P2 IMAD.WIDE R2, R0, 0x4, R2 ;  /* 0x0000000400022825 */ /* 0x002fea00078e0202 */
[----:B-----5:R1:W5:Y:S02]  /*6050*/  @P2 LDG.E R33, desc[UR40][R2.64] ;  /* 0x0000002802212981 */ /* 0x020364000c1e1900 */
[----:B-1----:R-:W3:Y:S02]  /*6060*/  @!P2 LDC R33, c[0x0][0x8a0] ;  /* 0x00022800ff21ab82 */ /* 0x002ee40000000800 */
.L_x_109:
[----:B--2--5:R-:W-:Y:S01]  /*6070*/  @P0 FSETP.NEU.AND P4, PT, R34, RZ, PT ;  /* 0x000000ff2200020b */ /* 0x024fe20003f8d000 */
[----:B------:R-:W-:Y:S01]  /*6080*/  IMAD.U32 R0, RZ, RZ, UR4 ;  /* 0x00000004ff007e24 */ /* 0x000fe2000f8e00ff */
[----:B------:R-:W-:Y:S01]  /*6090*/  @P0 LOP3.LUT P2, RZ, R60, 0xff, RZ, 0xc0, !PT ;  /* 0x000000ff3cff0812 */ /* 0x000fe2000784c0ff */
[----:B------:R-:W-:Y:S01]  /*60a0*/  BSSY B1, `(.L_x_110) ;  /* 0x000002f000017945 */ /* 0x000fe20003800000 */
[----:B------:R-:W-:Y:S02]  /*60b0*/  @P0 SEL R2, RZ, 0xffffffff, P4 ;  /* 0xffffffffff020807 */ /* 0x000fe40002000000 */
[----:B------:R-:W-:Y:S02]  /*60c0*/  CS2R R38, SRZ ;  /* 0x0000000000267805 */ /* 0x000fe4000001ff00 */
[C---:B------:R-:W-:Y:S02]  /*60d0*/  LEA R74, R31.reuse, UR43, 0x3 ;  /* 0x0000002b1f4a7c11 */ /* 0x040fe4000f8e18ff */
[----:B------:R-:W-:Y:S02]  /*60e0*/  CS2R R36, SRZ ;  /* 0x0000000000247805 */ /* 0x000fe4000001ff00 */
[----:B------:R-:W-:Y:S02]  /*60f0*/  @P1 SEL R2, R0, R2, !P2 ;  /* 0x0000000200021207 */ /* 0x000fe40005000000 */
[----:B------:R-:W-:Y:S02]  /*6100*/  SHF.L.U32 R4, R70, 0x1f, RZ ;  /* 0x0000001f46047819 */ /* 0x000fe400000006ff */
[----:B------:R-:W-:Y:S02]  /*6110*/  @P0 LOP3.LUT R2, R2, 0x1, RZ, 0xc0, !PT ;  /* 0x0000000102020812 */ /* 0x000fe400078ec0ff */
[----:B------:R-:W-:Y:S02]  /*6120*/  PLOP3.LUT P5, PT, PT, PT, PT, 0x8, 0x80 ;  /* 0x000000000080781c */ /* 0x000fe40003fae170 */
[----:B------:R-:W-:Y:S01]  /*6130*/  ISETP.NE.U32.OR P1, PT, R2, 0x1, !P0 ;  /* 0x000000010200780c */ /* 0x000fe20004725470 */
[----:B------:R-:W-:Y:S11]  /*6140*/  IMAD R2, R31, 0x10, R32 ;  /* 0x000000101f027824 */ /* 0x000ff600078e0220 */
[----:B------:R-:W-:Y:S01]  /*6150*/  @!UPT UIADD3 URZ, UPT, UPT, URZ, URZ, URZ ;  /* 0x000000fffffff290 */ /* 0x000fe2000fffe0ff */
[----:B------:R-:W-:Y:S04]  /*6160*/  @P1 SHF.L.U32 R0, R68, 0x1f, RZ ;  /* 0x0000001f44001819 */ /* 0x000fe800000006ff */
[----:B------:R-:W1:Y:S01]  /*6170*/  @P1 SYNCS.PHASECHK.TRANS64.TRYWAIT P0, [UR43+0xb0], R0 ;  /* 0x0000b000ff0015a7 */ /* 0x000e62000800112b */
[----:B------:R2:W4:Y:S01]  /*6180*/  SYNCS.PHASECHK.TRANS64.TRYWAIT P4, [R74+URZ+0xf0], R4 ;  /* 0x0000f0044a0075a7 */ /* 0x00052200080811ff */
[----:B-1----:R-:W-:Y:S01]  /*6190*/  @P1 PLOP3.LUT P5, PT, P0, PT, PT, 0x8, 0x80 ;  /* 0x000000000080181c */ /* 0x002fe200007ae170 */
[----:B------:R-:W-:Y:S01]  /*61a0*/  @!UPT UIADD3 URZ, UPT, UPT, URZ, URZ, URZ ;  /* 0x000000fffffff290 */ /* 0x000fe2000fffe0ff */
[----:B--2-4-:R-:W-:Y:S11]  /*61b0*/  @!P1 BRA `(.L_x_111) ;  /* 0x0000000000749947 */ /* 0x014ff60003800000 */
[----:B------:R-:W-:Y:S01]  /*61c0*/  ISETP.NE.U32.AND P0, PT, RZ, UR38, PT ;  /* 0x00000026ff007c0c */ /* 0x000fe2000bf05070 */
[----:B------:R-:W-:Y:S01]  /*61d0*/  BSSY B0, `(.L_x_112) ;  /* 0x0000010000007945 */ /* 0x000fe20003800000 */
[----:B------:R-:W-:Y:S02]  /*61e0*/  FSETP.NEU.AND P2, PT, R34, RZ, PT ;  /* 0x000000ff2200720b */ /* 0x000fe40003f4d000 */
[----:B------:R-:W-:Y:S02]  /*61f0*/  CS2R R38, SRZ ;  /* 0x0000000000267805 */ /* 0x000fe4000001ff00 */
[----:B------:R-:W-:Y:S02]  /*6200*/  ISETP.NE.AND.EX P0, PT, RZ, UR39, PT, P0 ;  /* 0x00000027ff007c0c */ /* 0x000fe4000bf05300 */
[----:B------:R-:W-:Y:S02]  /*6210*/  CS2R R36, SRZ ;  /* 0x0000000000247805 */ /* 0x000fe4000001ff00 */
[----:B------:R-:W-:Y:S02]  /*6220*/  LOP3.LUT P1, RZ, R60, 0xff, RZ, 0xc0, !PT ;  /* 0x000000ff3cff7812 */ /* 0x000fe4000782c0ff */
[----:B------:R-:W-:Y:S02]  /*6230*/  SEL R0, RZ, 0xffffffff, P2 ;  /* 0xffffffffff007807 */ /* 0x000fe40001000000 */
[----:B------:R-:W-:Y:S04]  /*6240*/  SEL R3, RZ, 0xffffffff, P0 ;  /* 0xffffffffff037807 */ /* 0x000fe80000000000 */
[----:B------:R-:W-:Y:S04]  /*6250*/  @P3 SEL R0, R3, R0, !P1 ;  /* 0x0000000003003207 */ /* 0x000fe80004800000 */
[----:B------:R-:W-:Y:S04]  /*6260*/  LOP3.LUT R0, R0, 0x1, RZ, 0xc0, !PT ;  /* 0x0000000100007812 */ /* 0x000fe800078ec0ff */
[----:B------:R-:W-:Y:S01]  /*6270*/  ISETP.NE.U32.AND P0, PT, R0, 0x1, PT ;  /* 0x000000010000780c */ /* 0x000fe20003f05070 */
[----:B------:R-:W-:Y:S01]  /*6280*/  @!UPT UIADD3 URZ, UPT, UPT, URZ, URZ, URZ ;  /* 0x000000fffffff290 */ /* 0x000fe2000fffe0ff */
[----:B------:R-:W-:Y:S11]  /*6290*/  @!P5 BRA `(.L_x_113) ;  /* 0x00000000000cd947 */ /* 0x000ff60003800000 */
[----:B------:R-:W-:Y:S04]  /*62a0*/  SHF.L.U32 R3, R68, 0x1f, RZ ;  /* 0x0000001f44037819 */ /* 0x000fe800000006ff */
[----:B------:R-:W1:Y:S02]  /*62b0*/  SYNCS.PHASECHK.TRANS64.TRYWAIT P1, [UR43+0xb0], R3 ;  /* 0x0000b003ff0075a7 */ /* 0x000e64000802112b */
[----:B-1----:R-:W-:Y:S05]  /*62c0*/  @!P1 BRA `(.L_x_114) ;  /* 0x00000014003c9947 */ /* 0x002fea0003800000 */
.L_x_113:
[----:B------:R-:W-:Y:S05]  /*62d0*/  BSYNC B0 ;  /* 0x0000000000007941 */ /* 0x000fea0003800000 */
.L_x_112:
[----:B------:R2:W4:Y:S01]  /*62e0*/  @P0 LDS.128 R36, [R65+UR43+0x200] ;  /* 0x0002002b41240984 */ /* 0x0005220008000c00 */
[----:B------:R-:W-:Y:S01]  /*62f0*/  UIADD3 UR4, UPT, UPT, UR43, 0xb8, URZ ;  /* 0x000000b82b047890 */ /* 0x000fe2000fffe0ff */
[----:B------:R-:W-:Y:S01]  /*6300*/  LOP3.LUT R68, R68, 0x1, RZ, 0x3c, !PT ;  /* 0x0000000144447812 */ /* 0x000fe200078e3cff */
[----:B------:R-:W-:Y:S01]  /*6310*/  @!PT LDS RZ, [RZ] ;  /* 0x00000000fffff984 */ /* 0x000fe20000000800 */
[----:B------:R-:W-:Y:S01]  /*6320*/  @!PT LDS RZ, [RZ] ;  /* 0x00000000fffff984 */ /* 0x000fe20000000800 */
[----:B------:R-:W-:Y:S01]  /*6330*/  @!PT LDS RZ, [RZ] ;  /* 0x00000000fffff984 */ /* 0x000fe20000000800 */
[----:B------:R-:W-:Y:S01]  /*6340*/  @!PT LDS RZ, [RZ] ;  /* 0x00000000fffff984 */ /* 0x000fe20000000800 */
[----:B------:R5:W-:Y:S06]  /*6350*/  MEMBAR.ALL.CTA ;  /* 0x0000000000007992 */ /* 0x000bec0000008000 */
[----:B-----5:R-:W5:Y:S01]  /*6360*/  FENCE.VIEW.ASYNC.S ;  /* 0x00000000000073c6 */ /* 0x020f620000000000 */
[----:B------:R-:W-:Y:S09]  /*6370*/  UPRMT UR4, UR37, 0x654, UR4 ;  /* 0x0000065425047896 */ /* 0x000ff20008000004 */
[----:B-----5:R-:W-:Y:S03]  /*6380*/  SYNCS.ARRIVE.TRANS64.RED.A1T0 RZ, [UR4], RZ ;  /* 0x000000ffffff79a7 */ /* 0x020fe60008100404 */
.L_x_111:
[----:B------:R-:W-:Y:S05]  /*6390*/  BSYNC B1 ;  /* 0x0000000000017941 */ /* 0x000fea0003800000 */
.L_x_110:
[----:B-1----:R-:W-:Y:S04]  /*63a0*/  SHF.R.U32.HI R0, RZ, 0x15, R2 ;  /* 0x00000015ff007819 */ /* 0x002fe80000011602 */
[----:B------:R-:W-:Y:S01]  /*63b0*/  LOP3.LUT P0, RZ, R0, 0x3, R66, 0x48, !PT ;  /* 0x0000000300ff7812 */ /* 0x000fe20007804842 */
[----:B------:R-:W-:Y:S01]  /*63c0*/  @!UPT UIADD3 URZ, UPT, UPT, URZ, URZ, URZ ;  /* 0x000000fffffff290 */ /* 0x000fe2000fffe0ff */
[----:B------:R-:W-:Y:S11]  /*63d0*/  @P4 BRA `(.L_x_115) ;  /* 0x0000000000084947 */ /* 0x000ff60003800000 */
[----:B------:R-:W1:Y:S02]  /*63e0*/  SYNCS.PHASECHK.TRANS64.TRYWAIT P1, [R74+URZ+0xf0], R4 ;  /* 0x0000f0044a0075a7 */ /* 0x000e6400080211ff */
[----:B-1----:R-:W-:Y:S05]  /*63f0*/  @!P1 BRA `(.L_x_116) ;  /* 0x0000001400089947 */ /* 0x002fea0003800000 */
.L_x_115:
[----:B------:R-:W-:Y:S05]  /*6400*/  @!P0 BRA `(.L_x_117) ;  /* 0x0000000000408947 */ /* 0x000fea0003800000 */
[----:B------:R-:W1:Y:S01]  /*6410*/  LDCU.64 UR8, c[0x4][0x70] ;  /* 0x01000e00ff0877ac */ /* 0x000e620008000a00 */
[----:B------:R-:W-:Y:S01]  /*6420*/  MOV R15, 0x0 ;  /* 0x00000000000f7802 */ /* 0x000fe20000000f00 */
[----:B------:R-:W-:Y:S02]  /*6430*/  HFMA2 R12, -RZ, RZ, 0, 5.9604644775390625e-08 ;  /* 0x00000001ff0c7431 */ /* 0x000fe400000001ff */
[----:B------:R-:W-:Y:S02]  /*6440*/  IMAD.MOV.U32 R8, RZ, RZ, 0x192 ;  /* 0x00000192ff087424 */ /* 0x000fe400078e00ff */
[----:B------:R-:W-:Y:S01]  /*6450*/  IMAD.MOV.U32 R13, RZ, RZ, RZ ;  /* 0x000000ffff0d7224 */ /* 0x000fe200078e00ff */
[----:B------:R-:W5:Y:S01]  /*6460*/  LDCU.64 UR6, c[0x4][0x78] ;  /* 0x01000f00ff0677ac */ /* 0x000f620008000a00 */
[----:B------:R-:W2:Y:S01]  /*6470*/  LDC.64 R14, c[0x4][R15] ;  /* 0x010000000f0e7b82 */ /* 0x000ea20000000a00 */
[----:B------:R-:W3:Y:S01]  /*6480*/  LDCU.64 UR4, c[0x4][0x10] ;  /* 0x01000200ff0477ac */ /* 0x000ee20008000a00 */
[----:B-1----:R-:W-:Y:S01]  /*6490*/  MOV R5, UR9 ;  /* 0x0000000900057c02 */ /* 0x002fe20008000f00 */
[----:B------:R-:W-:Y:S01]  /*64a0*/  IMAD.U32 R4, RZ, RZ, UR8 ;  /* 0x00000008ff047e24 */ /* 0x000fe2000f8e00ff */
[----:B-----5:R-:W-:Y:S01]  /*64b0*/  MOV R7, UR7 ;  /* 0x0000000700077c02 */ /* 0x020fe20008000f00 */
[----:B------:R-:W-:Y:S01]  /*64c0*/  IMAD.U32 R6, RZ, RZ, UR6 ;  /* 0x00000006ff067e24 */ /* 0x000fe2000f8e00ff */
[----:B---3--:R-:W-:Y:S01]  /*64d0*/  MOV R11, UR5 ;  /* 0x00000005000b7c02 */ /* 0x008fe20008000f00 */
[----:B------:R-:W-:Y:S02]  /*64e0*/  IMAD.U32 R10, RZ, RZ, UR4 ;  /* 0x00000004ff0a7e24 */ /* 0x000fe4000f8e00ff */
[----:B------:R-:W-:Y:S07]  /*64f0*/  LEPC R20, `(.L_x_117) ;  /* 0x000000001014794e */ /* 0x000fee0000000000 */
[----:B--2-4-:R-:W-:Y:S05]  /*6500*/  CALL.ABS.NOINC R14 ;  /* 0x000000000e007343 */ /* 0x014fea0003c00000 */
.L_x_117:
[----:B------:R-:W-:Y:S01]  /*6510*/  LOP3.LUT P0, RZ, R64, 0x60, RZ, 0xc0, !PT ;  /* 0x0000006040ff7812 */ /* 0x000fe2000780c0ff */
[----:B------:R-:W-:Y:S05]  /*6520*/  WARPSYNC.ALL ;  /* 0x0000000000007948 */ /* 0x000fea0003800000 */
[----:B------:R-:W-:Y:S01]  /*6530*/  R2UR UR4, R2 ;  /* 0x00000000020472ca */ /* 0x000fe200000e0000 */
[----:B------:R-:W-:Y:S01]  /*6540*/  BSSY.RECONVERGENT B0, `(.L_x_118) ;  /* 0x000005d000007945 */ /* 0x000fe20003800200 */
[-C--:B----4-:R-:W-:Y:S02]  /*6550*/  F2FP.F16.E4M3.UNPACK_B R2, R36.reuse ;  /* 0x00000024ff02723e */ /* 0x090fe400020006ff */
[----:B------:R-:W-:Y:S02]  /*6560*/  F2FP.F16.E4M3.UNPACK_B R36, R36.H1 ;  /* 0x00000024ff24723e */ /* 0x000fe400030006ff */
[-C--:B------:R-:W-:Y:S01]  /*6570*/  F2FP.F16.E4M3.UNPACK_B R35, R37.reuse ;  /* 0x00000025ff23723e */ /* 0x080fe200020006ff */
[--C-:B------:R-:W-:Y:S01]  /*6580*/  HADD2.F32 R0, -RZ, R2.reuse.H0_H0 ;  /* 0x20000002ff007230 */ /* 0x100fe20000004100 */
[----:B------:R-:W-:Y:S01]  /*6590*/  F2FP.F16.E4M3.UNPACK_B R37, R37.H1 ;  /* 0x00000025ff25723e */ /* 0x000fe200030006ff */
[----:B------:R-:W-:Y:S01]  /*65a0*/  HADD2.F32 R2, -RZ, R2.H1_H1 ;  /* 0x30000002ff027230 */ /* 0x000fe20000004100 */
[-C--:B------:R-:W-:Y:S01]  /*65b0*/  F2FP.F16.E4M3.UNPACK_B R40, R38.reuse ;  /* 0x00000026ff28723e */ /* 0x080fe200020006ff */
[----:B------:R-:W-:Y:S01]  /*65c0*/  HADD2.F32 R3, -RZ, R36.H0_H0 ;  /* 0x20000024ff037230 */ /* 0x000fe20000004100 */
[----:B------:R-:W-:Y:S01]  /*65d0*/  F2FP.F16.E4M3.UNPACK_B R41, R38.H1 ;  /* 0x00000026ff29723e */ /* 0x000fe200030006ff */
[----:B------:R-:W1:Y:S01]  /*65e0*/  LDTM.x16 R4, tmem[UR4] ;  /* 0x00000004000479ee */ /* 0x000e620008240000 */
[----:B------:R-:W-:Y:S01]  /*65f0*/  NOP ;  /* 0x0000000000007918 */ /* 0x000fe20000000000 */
[----:B------:R-:W-:Y:S01]  /*6600*/  IADD3 R74, PT, PT, R74, 0x110, RZ ;  /* 0x000001104a4a7810 */ /* 0x000fe20007ffe0ff */
[--C-:B------:R-:W-:Y:S01]  /*6610*/  HADD2.F32 R21, -RZ, R35.reuse.H0_H0 ;  /* 0x20000023ff157230 */ /* 0x100fe20000004100 */
[-C--:B------:R-:W-:Y:S01]  /*6620*/  F2FP.F16.E4M3.UNPACK_B R43, R39.reuse ;  /* 0x00000027ff2b723e */ /* 0x080fe200020006ff */
[----:B------:R-:W-:Y:S01]  /*6630*/  HADD2.F32 R35, -RZ, R35.H1_H1 ;  /* 0x30000023ff237230 */ /* 0x000fe20000004100 */
[----:B------:R-:W-:Y:S01]  /*6640*/  LOP3.LUT R74, R74, 0xfefffff8, RZ, 0xc0, !PT ;  /* 0xfefffff84a4a7812 */ /* 0x000fe200078ec0ff */
[--C-:B------:R-:W-:Y:S01]  /*6650*/  HADD2.F32 R38, -RZ, R40.reuse.H0_H0 ;  /* 0x20000028ff267230 */ /* 0x100fe20000004100 */
[----:B------:R-:W-:Y:S01]  /*6660*/  F2FP.F16.E4M3.UNPACK_B R45, R39.H1 ;  /* 0x00000027ff2d723e */ /* 0x000fe200030006ff */
[----:B------:R-:W-:Y:S01]  /*6670*/  HADD2.F32 R39, -RZ, R40.H1_H1 ;  /* 0x30000028ff277230 */ /* 0x000fe20000004100 */
[----:B-1----:R1:W-:Y:S01]  /*6680*/  SYNCS.ARRIVE.TRANS64.RED.A1T0 RZ, [R74+URZ], RZ ;  /* 0x000000ff4aff79a7 */ /* 0x0023e200081004ff */
[--C-:B------:R-:W-:Y:S01]  /*6690*/  HADD2.F32 R42, -RZ, R43.reuse.H0_H0 ;  /* 0x2000002bff2a7230 */ /* 0x100fe20000004100 */
[----:B------:R-:W-:Y:S01]  /*66a0*/  IADD3 R31, PT, PT, R31, 0x1, RZ ;  /* 0x000000011f1f7810 */ /* 0x000fe20007ffe0ff */
[----:B------:R-:W-:Y:S02]  /*66b0*/  HADD2.F32 R43, -RZ, R43.H1_H1 ;  /* 0x3000002bff2b7230 */ /* 0x000fe40000004100 */
[----:B------:R-:W-:Y:S02]  /*66c0*/  HADD2.F32 R20, -RZ, R36.H1_H1 ;  /* 0x30000024ff147230 */ /* 0x000fe40000004100 */
[--C-:B------:R-:W-:Y:S02]  /*66d0*/  HADD2.F32 R36, -RZ, R37.reuse.H0_H0 ;  /* 0x20000025ff247230 */ /* 0x100fe40000004100 */
[----:B------:R-:W-:Y:S02]  /*66e0*/  HADD2.F32 R37, -RZ, R37.H1_H1 ;  /* 0x30000025ff257230 */ /* 0x000fe40000004100 */
[--C-:B------:R-:W-:Y:S02]  /*66f0*/  HADD2.F32 R40, -RZ, R41.reuse.H0_H0 ;  /* 0x20000029ff287230 */ /* 0x100fe40000004100 */
[----:B------:R-:W-:Y:S02]  /*6700*/  HADD2.F32 R41, -RZ, R41.H1_H1 ;  /* 0x30000029ff297230 */ /* 0x000fe40000004100 */
[C---:B---3--:R-:W-:Y:S01]  /*6710*/  FMUL R4, R33.reuse, R4 ;  /* 0x0000000421047220 */ /* 0x048fe20000400000 */
[C---:B------:R-:W-:Y:S01]  /*6720*/  FMUL R5, R33.reuse, R5 ;  /* 0x0000000521057220 */ /* 0x040fe20000400000 */
[C---:B------:R-:W-:Y:S01]  /*6730*/  FMUL R8, R33.reuse, R8 ;  /* 0x0000000821087220 */ /* 0x040fe20000400000 */
[C---:B------:R-:W-:Y:S01]  /*6740*/  FMUL R9, R33.reuse, R9 ;  /* 0x0000000921097220 */ /* 0x040fe20000400000 */
[C---:B------:R-:W-:Y:S01]  /*6750*/  FFMA R4, R34.reuse, R0, R4 ;  /* 0x0000000022047223 */ /* 0x040fe20000000004 */
[C---:B------:R-:W-:Y:S01]  /*6760*/  FFMA R5, R34.reuse, R2, R5 ;  /* 0x0000000222057223 */ /* 0x040fe20000000005 */
[C---:B------:R-:W-:Y:S01]  /*6770*/  FMUL R12, R33.reuse, R12 ;  /* 0x0000000c210c7220 */ /* 0x040fe20000400000 */
[C---:B------:R-:W-:Y:S01]  /*6780*/  FMUL R13, R33.reuse, R13 ;  /* 0x0000000d210d7220 */ /* 0x040fe20000400000 */
[C---:B------:R-:W-:Y:S01]  /*6790*/  FMUL R16, R33.reuse, R16 ;  /* 0x0000001021107220 */ /* 0x040fe20000400000 */
[C---:B------:R-:W-:Y:S01]  /*67a0*/  FMUL R17, R33.reuse, R17 ;  /* 0x0000001121117220 */ /* 0x040fe20000400000 */
[C---:B------:R-:W-:Y:S01]  /*67b0*/  FMUL R6, R33.reuse, R6 ;  /* 0x0000000621067220 */ /* 0x040fe20000400000 */
[C---:B------:R-:W-:Y:S01]  /*67c0*/  FMUL R7, R33.reuse, R7 ;  /* 0x0000000721077220 */ /* 0x040fe20000400000 */
[C---:B------:R-:W-:Y:S01]  /*67d0*/  FMUL R10, R33.reuse, R10 ;  /* 0x0000000a210a7220 */ /* 0x040fe20000400000 */
[C---:B------:R-:W-:Y:S01]  /*67e0*/  FMUL R11, R33.reuse, R11 ;  /* 0x0000000b210b7220 */ /* 0x040fe20000400000 */
[C---:B------:R-:W-:Y:S01]  /*67f0*/  FFMA R6, R34.reuse, R3, R6 ;  /* 0x0000000322067223 */ /* 0x040fe20000000006 */
[C---:B------:R-:W-:Y:S01]  /*6800*/  FFMA R7, R34.reuse, R20, R7 ;  /* 0x0000001422077223 */ /* 0x040fe20000000007 */
[C---:B------:R-:W-:Y:S01]  /*6810*/  FFMA R8, R34.reuse, R21, R8 ;  /* 0x0000001522087223 */ /* 0x040fe20000000008 */
[C---:B------:R-:W-:Y:S01]  /*6820*/  FFMA R9, R34.reuse, R35, R9 ;  /* 0x0000002322097223 */ /* 0x040fe20000000009 */
[C---:B------:R-:W-:Y:S01]  /*6830*/  FFMA R10, R34.reuse, R36, R10 ;  /* 0x00000024220a7223 */ /* 0x040fe2000000000a */
[C---:B------:R-:W-:Y:S01]  /*6840*/  FMUL R14, R33.reuse, R14 ;  /* 0x0000000e210e7220 */ /* 0x040fe20000400000 */
[C---:B------:R-:W-:Y:S01]  /*6850*/  FFMA R11, R34.reuse, R37, R11 ;  /* 0x00000025220b7223 */ /* 0x040fe2000000000b */
[C---:B------:R-:W-:Y:S01]  /*6860*/  FMUL R15, R33.reuse, R15 ;  /* 0x0000000f210f7220 */ /* 0x040fe20000400000 */
[C---:B------:R-:W-:Y:S01]  /*6870*/  FFMA R12, R34.reuse, R38, R12 ;  /* 0x00000026220c7223 */ /* 0x040fe2000000000c */
[C---:B------:R-:W-:Y:S01]  /*6880*/  FFMA R13, R34.reuse, R39, R13 ;  /* 0x00000027220d7223 */ /* 0x040fe2000000000d */
[--C-:B------:R-:W-:Y:S02]  /*6890*/  HADD2.F32 R44, -RZ, R45.reuse.H0_H0 ;  /* 0x2000002dff2c7230 */ /* 0x100fe40000004100 */
[C---:B------:R-:W-:Y:S01]  /*68a0*/  FFMA R14, R34.reuse, R40, R14 ;  /* 0x00000028220e7223 */ /* 0x040fe2000000000e */
[----:B------:R-:W-:Y:S02]  /*68b0*/  HADD2.F32 R45, -RZ, R45.H1_H1 ;  /* 0x3000002dff2d7230 */ /* 0x000fe40000004100 */
[C---:B------:R-:W-:Y:S01]  /*68c0*/  FMUL R18, R33.reuse, R18 ;  /* 0x0000001221127220 */ /* 0x040fe20000400000 */
[C---:B------:R-:W-:Y:S01]  /*68d0*/  FFMA R15, R34.reuse, R41, R15 ;  /* 0x00000029220f7223 */ /* 0x040fe2000000000f */
[----:B------:R-:W-:Y:S01]  /*68e0*/  FMUL R19, R33, R19 ;  /* 0x0000001321137220 */ /* 0x000fe20000400000 */
[C---:B------:R-:W-:Y:S01]  /*68f0*/  FFMA R16, R34.reuse, R42, R16 ;  /* 0x0000002a22107223 */ /* 0x040fe20000000010 */
[C---:B------:R-:W-:Y:S01]  /*6900*/  FFMA R17, R34.reuse, R43, R17 ;  /* 0x0000002b22117223 */ /* 0x040fe20000000011 */
[C---:B------:R-:W-:Y:S01]  /*6910*/  FFMA R18, R34.reuse, R44, R18 ;  /* 0x0000002c22127223 */ /* 0x040fe20000000012 */
[----:B------:R-:W-:Y:S01]  /*6920*/  F2FP.SATFINITE.E4M3.F32.PACK_AB_MERGE_C R6, R7, R6, RZ ;  /* 0x000000060706723e */ /* 0x000fe200048070ff */
[----:B------:R-:W-:Y:S03]  /*6930*/  FFMA R19, R34, R45, R19 ;  /* 0x0000002d22137223 */ /* 0x000fe60000000013 */
[----:B------:R-:W-:Y:S02]  /*6940*/  F2FP.SATFINITE.E4M3.F32.PACK_AB_MERGE_C R4, R5, R4, R6 ;  /* 0x000000040504723e */ /* 0x000fe40004807006 */
[----:B------:R-:W-:Y:S02]  /*6950*/  F2FP.SATFINITE.E4M3.F32.PACK_AB_MERGE_C R5, R11, R10, RZ ;  /* 0x0000000a0b05723e */ /* 0x000fe400048070ff */
[----:B------:R-:W-:Y:S02]  /*6960*/  F2FP.SATFINITE.E4M3.F32.PACK_AB_MERGE_C R6, R15, R14, RZ ;  /* 0x0000000e0f06723e */ /* 0x000fe400048070ff */
[----:B------:R-:W-:Y:S02]  /*6970*/  F2FP.SATFINITE.E4M3.F32.PACK_AB_MERGE_C R7, R19, R18, RZ ;  /* 0x000000121307723e */ /* 0x000fe400048070ff */
[----:B------:R-:W-:Y:S02]  /*6980*/  F2FP.SATFINITE.E4M3.F32.PACK_AB_MERGE_C R5, R9, R8, R5 ;  /* 0x000000080905723e */ /* 0x000fe40004807005 */
[----:B------:R-:W-:Y:S02]  /*6990*/  F2FP.SATFINITE.E4M3.F32.PACK_AB_MERGE_C R6, R13, R12, R6 ;  /* 0x0000000c0d06723e */ /* 0x000fe40004807006 */
[----:B------:R-:W-:Y:S05]  /*69a0*/  F2FP.SATFINITE.E4M3.F32.PACK_AB_MERGE_C R7, R17, R16, R7 ;  /* 0x000000101107723e */ /* 0x000fea0004807007 */
[----:B------:R1:W-:Y:S01]  /*69b0*/  STS.128 [R65+UR43+0xa00], R4 ;  /* 0x000a000441007988 */ /* 0x0003e20008000c2b */
[----:B------:R-:W-:Y:S01]  /*69c0*/  @!PT LDS RZ, [RZ] ;  /* 0x00000000fffff984 */ /* 0x000fe20000000800 */
[----:B------:R-:W-:Y:S01]  /*69d0*/  @!PT LDS RZ, [RZ] ;  /* 0x00000000fffff984 */ /* 0x000fe20000000800 */
[----:B------:R-:W-:Y:S01]  /*69e0*/  @!PT LDS RZ, [RZ] ;  /* 0x00000000fffff984 */ /* 0x000fe20000000800 */
[----:B------:R-:W-:Y:S01]  /*69f0*/  @!PT LDS RZ, [RZ] ;  /* 0x00000000fffff984 */ /* 0x000fe20000000800 */
[----:B------:R3:W-:Y:S07]  /*6a00*/  MEMBAR.ALL.CTA ;  /* 0x0000000000007992 */ /* 0x0007ee0000008000 */
[----:B---3--:R-:W3:Y:S02]  /*6a10*/  FENCE.VIEW.ASYNC.S ;  /* 0x00000000000073c6 */ /* 0x008ee40000000000 */
[----:B---3--:R-:W-:Y:S06]  /*6a20*/  BAR.SYNC.DEFER_BLOCKING 0x1, 0x80 ;  /* 0x0042000000007b1d */ /* 0x008fec0000010000 */
[----:B------:R-:W-:Y:S05]  /*6a30*/  @P0 BRA `(.L_x_119) ;  /* 0x0000000000340947 */ /* 0x000fea0003800000 */
[----:B------:R-:W-:Y:S01]  /*6a40*/  UIADD3 UR12, UPT, UPT, UR43, 0xa00, URZ ;  /* 0x00000a002b0c7890 */ /* 0x000fe2000fffe0ff */
[----:B------:R-:W-:Y:S01]  /*6a50*/  R2UR UR9, R59 ;  /* 0x000000003b0972ca */ /* 0x000fe200000e0000 */
[----:B------:R-:W-:Y:S01]  /*6a60*/  UIADD3 UR10, UP0, UPT, UR46, 0x680, URZ ;  /* 0x000006802e0a7890 */ /* 0x000fe2000ff1e0ff */
[----:B------:R-:W-:Y:S01]  /*6a70*/  R2UR UR8, R58 ;  /* 0x000000003a0872ca */ /* 0x000fe200000e0000 */
[----:B------:R-:W-:Y:S02]  /*6a80*/  UMOV UR7, UR36 ;  /* 0x0000002400077c82 */ /* 0x000fe40008000000 */
[----:B------:R-:W-:Y:S01]  /*6a90*/  IMAD.U32 R71, RZ, RZ, UR12 ;  /* 0x0000000cff477e24 */ /* 0x000fe2000f8e00ff */
[----:B------:R-:W-:Y:S04]  /*6aa0*/  UIADD3.X UR11, UPT, UPT, URZ, UR47, URZ, UP0, !UPT ;  /* 0x0000002fff0b7290 */ /* 0x000fe800087fe4ff */
[----:B------:R-:W-:Y:S03]  /*6ab0*/  R2UR UR4, R71 ;  /* 0x00000000470472ca */ /* 0x000fe600000e0000 */
[----:B------:R-:W-:Y:S02]  /*6ac0*/  USHF.L.U32 UR5, UR9, 0x5, URZ ;  /* 0x0000000509057899 */ /* 0x000fe400080006ff */
[----:B------:R-:W-:Y:S09]  /*6ad0*/  USHF.L.U32 UR6, UR8, 0x6, URZ ;  /* 0x0000000608067899 */ /* 0x000ff200080006ff */
[----:B------:R3:W-:Y:S01]  /*6ae0*/  UTMASTG.3D [UR4], [UR10] ;  /* 0x000000040a0073b5 */ /* 0x0007e20008010000 */
[----:B------:R0:W-:Y:S01]  /*6af0*/  UTMACMDFLUSH ;  /* 0x00000000000079b7 */ /* 0x0001e20000000000 */
[----:B---3--:R-:W-:Y:S04]  /*6b00*/  DEPBAR.LE SB0, 0x0 ;  /* 0x000080000000791a */ /* 0x008fe80000000000 */
.L_x_119:
[----:B------:R-:W-:Y:S05]  /*6b10*/  BSYNC.RECONVERGENT B0 ;  /* 0x0000000000007941 */ /* 0x000fea0003800200 */
.L_x_118:
[----:B------:R-:W-:Y:S01]  /*6b20*/  BAR.SYNC.DEFER_BLOCKING 0x1, 0x80 ;  /* 0x0042000000007b1d */ /* 0x000fe20000010000 */
[----:B------:R-:W-:Y:S01]  /*6b30*/  ISETP.NE.AND P2, PT, R72, RZ, PT ;  /* 0x000000ff4800720c */ /* 0x000fe20003f45270 */
[----:B------:R-:W-:Y:S01]  /*6b40*/  IMAD.IADD R59, R29, 0x1, R56 ;  /* 0x000000011d3b7824 */ /* 0x000fe200078e0238 */
[----:B------:R-:W-:Y:S01]  /*6b50*/  ISETP.NE.AND P0, PT, R73, 0x2, PT ;  /* 0x000000024900780c */ /* 0x000fe20003f05270 */
[----:B------:R-:W-:Y:S01]  /*6b60*/  IMAD.IADD R58, R30, 0x1, R57 ;  /* 0x000000011e3a7824 */ /* 0x000fe200078e0239 */
[----:B------:R-:W-:Y:S02]  /*6b70*/  ISETP.NE.AND P1, PT, R31, 0x4, PT ;  /* 0x000000041f00780c */ /* 0x000fe40003f25270 */
[----:B------:R-:W-:Y:S02]  /*6b80*/  SEL R2, RZ, 0x1, P0 ;  /* 0x00000001ff027807 */ /* 0x000fe40000000000 */
[----:B------:R-:W-:Y:S02]  /*6b90*/  SEL R0, RZ, 0x1, P1 ;  /* 0x00000001ff007807 */ /* 0x000fe40000800000 */
[----:B------:R-:W-:Y:S02]  /*6ba0*/  LOP3.LUT R69, R69, R2, RZ, 0x3c, !PT ;  /* 0x0000000245457212 */ /* 0x000fe400078e3cff */
[----:B------:R-:W-:Y:S02]  /*6bb0*/  LOP3.LUT R70, R70, R0, RZ, 0x3c, !PT ;  /* 0x0000000046467212 */ /* 0x000fe400078e3cff */
[----:B------:R-:W-:Y:S02]  /*6bc0*/  @P2 R2UR UR36, R67 ;  /* 0x00000000432422ca */ /* 0x000fe400000e0000 */
[----:B------:R-:W-:Y:S02]  /*6bd0*/  SEL R73, R73, RZ, P0 ;  /* 0x000000ff49497207 */ /* 0x000fe40000000000 */
[----:B------:R-:W-:Y:S01]  /*6be0*/  SEL R31, R31, RZ, P1 ;  /* 0x000000ff1f1f7207 */ /* 0x000fe20000800000 */
[----:B------:R-:W-:Y:S10]  /*6bf0*/  @P2 BRA `(.L_x_120) ;  /* 0xffffffe800b82947 */ /* 0x000ff4000383ffff */
[----:B------:R-:W-:Y:S05]  /*6c00*/  EXIT ;  /* 0x000000000000794d */ /* 0x000fea0003800000 */
.L_x_25:
[----:B--2---:R2:W4:Y:S02]  /*6c10*/  SYNCS.PHASECHK.TRANS64.TRYWAIT P0, [R2+URZ+0x140], R3 ;  /* 0x00014003020075a7 */ /* 0x00452400080011ff */
[----:B----4-:R-:W-:Y:S05]  /*6c20*/  @!P0 NANOSLEEP.SYNCS 0x989680 ;  /* 0x009896800000895d */ /* 0x010fea0003900000 */
[----:B------:R-:W4:Y:S02]  /*6c30*/  @!P0 SYNCS.PHASECHK.TRANS64 P0, [R2+URZ+0x140], R3 ;  /* 0x00014003020085a7 */ /* 0x000f2400080010ff */
[----:B----4-:R-:W-:Y:S05]  /*6c40*/  @!P0 BRA `(.L_x_25) ;  /* 0xfffffffc00f08947 */ /* 0x010fea000383ffff */
[----:B------:R-:W-:Y:S05]  /*6c50*/  BRA `(.L_x_121) ;  /* 0xffffffac00187947 */ /* 0x000fea000383ffff */
.L_x_28:
[----:B------:R-:W-:-:S07]  /*6c60*/  MOV R2, UR33 ;  /* 0x0000002100027c02 */ /* 0x000fce0008000f00 */
.L_x_122:
[----:B-1----:R1:W2:Y:S02]  /*6c70*/  SYNCS.PHASECHK.TRANS64.TRYWAIT P0, [R2+URZ+0x58], R4 ;  /* 0x00005804020075a7 */ /* 0x0022a400080011ff */
[----:B--2---:R-:W-:Y:S05]  /*6c80*/  @!P0 NANOSLEEP.SYNCS 0x989680 ;  /* 0x009896800000895d */ /* 0x004fea0003900000 */
[----:B------:R-:W2:Y:S02]  /*6c90*/  @!P0 SYNCS.PHASECHK.TRANS64 P0, [R2+URZ+0x58], R4 ;  /* 0x00005804020085a7 */ /* 0x000ea400080010ff */
[----:B--2---:R-:W-:Y:S05]  /*6ca0*/  @!P0 BRA `(.L_x_122) ;  /* 0xfffffffc00f08947 */ /* 0x004fea000383ffff */
[----:B------:R-:W-:Y:S05]  /*6cb0*/  BRA `(.L_x_27) ;  /* 0xffffffac00807947 */ /* 0x000fea000383ffff */
.L_x_35:
[----:B-1----:R-:W-:-:S07]  /*6cc0*/  MOV R2, UR33 ;  /* 0x0000002100027c02 */ /* 0x002fce0008000f00 */
.L_x_123:
[----:B-1----:R1:W2:Y:S02]  /*6cd0*/  SYNCS.PHASECHK.TRANS64.TRYWAIT P0, [R2+URZ+0x58], R4 ;  /* 0x00005804020075a7 */ /* 0x0022a400080011ff */
[----:B--2---:R-:W-:Y:S05]  /*6ce0*/  @!P0 NANOSLEEP.SYNCS 0x989680 ;  /* 0x009896800000895d */ /* 0x004fea0003900000 */
[----:B------:R-:W2:Y:S02]  /*6cf0*/  @!P0 SYNCS.PHASECHK.TRANS64 P0, [R2+URZ+0x58], R4 ;  /* 0x00005804020085a7 */ /* 0x000ea400080010ff */
[----:B--2---:R-:W-:Y:S05]  /*6d00*/  @!P0 BRA `(.L_x_123) ;  /* 0xfffffffc00f08947 */ /* 0x004fea000383ffff */
[----:B------:R-:W-:Y:S05]  /*6d10*/  BRA `(.L_x_34) ;  /* 0xffffffb0006c7947 */ /* 0x000fea000383ffff */
.L_x_40:
[----:B-1----:R1:W2:Y:S02]  /*6d20*/  SYNCS.PHASECHK.TRANS64.TRYWAIT P0, [R2+URZ+0xd0], R3 ;  /* 0x0000d003020075a7 */ /* 0x0022a400080011ff */
[----:B--2---:R-:W-:Y:S05]  /*6d30*/  @!P0 NANOSLEEP.SYNCS 0x989680 ;  /* 0x009896800000895d */ /* 0x004fea0003900000 */
[----:B------:R-:W2:Y:S02]  /*6d40*/  @!P0 SYNCS.PHASECHK.TRANS64 P0, [R2+URZ+0xd0], R3 ;  /* 0x0000d003020085a7 */ /* 0x000ea400080010ff */
[----:B--2---:R-:W-:Y:S05]  /*6d50*/  @!P0 BRA `(.L_x_40) ;  /* 0xfffffffc00f08947 */ /* 0x004fea000383ffff */
[----:B------:R-:W-:Y:S05]  /*6d60*/  BRA `(.L_x_124) ;  /* 0xffffffb400387947 */ /* 0x000fea000383ffff */
.L_x_44:
[----:B---3--:R-:W-:-:S07]  /*6d70*/  MOV R0, UR5 ;  /* 0x0000000500007c02 */ /* 0x008fce0008000f00 */
.L_x_125:
[----:B-1----:R1:W2:Y:S02]  /*6d80*/  SYNCS.PHASECHK.TRANS64.TRYWAIT P0, [R0+URZ], R2 ;  /* 0x00000002000075a7 */ /* 0x0022a400080011ff */
[----:B--2---:R-:W-:Y:S05]  /*6d90*/  @!P0 NANOSLEEP.SYNCS 0x989680 ;  /* 0x009896800000895d */ /* 0x004fea0003900000 */
[----:B------:R-:W2:Y:S02]  /*6da0*/  @!P0 SYNCS.PHASECHK.TRANS64 P0, [R0+URZ], R2 ;  /* 0x00000002000085a7 */ /* 0x000ea400080010ff */
[----:B--2---:R-:W-:Y:S05]  /*6db0*/  @!P0 BRA `(.L_x_125) ;  /* 0xfffffffc00f08947 */ /* 0x004fea000383ffff */
[----:B------:R-:W-:Y:S05]  /*6dc0*/  BRA `(.L_x_126) ;  /* 0xffffffb800a87947 */ /* 0x000fea000383ffff */
.L_x_45:
[----:B---3--:R-:W-:-:S07]  /*6dd0*/  MOV R0, UR5 ;  /* 0x0000000500007c02 */ /* 0x008fce0008000f00 */
.L_x_127:
[----:B-1----:R1:W2:Y:S02]  /*6de0*/  SYNCS.PHASECHK.TRANS64.TRYWAIT P0, [R0+URZ], R3 ;  /* 0x00000003000075a7 */ /* 0x0022a400080011ff */
[----:B--2---:R-:W-:Y:S05]  /*6df0*/  @!P0 NANOSLEEP.SYNCS 0x989680 ;  /* 0x009896800000895d */ /* 0x004fea0003900000 */
[----:B------:R-:W2:Y:S02]  /*6e00*/  @!P0 SYNCS.PHASECHK.TRANS64 P0, [R0+URZ], R3 ;  /* 0x00000003000085a7 */ /* 0x000ea400080010ff */
[----:B--2---:R-:W-:Y:S05]  /*6e10*/  @!P0 BRA `(.L_x_127) ;  /* 0xfffffffc00f08947 */ /* 0x004fea000383ffff */
[----:B------:R-:W-:Y:S05]  /*6e20*/  BRA `(.L_x_128) ;  /* 0xffffffb800b47947 */ /* 0x000fea000383ffff */
.L_x_46:
[----:B---3--:R-:W-:-:S07]  /*6e30*/  MOV R0, UR5 ;  /* 0x0000000500007c02 */ /* 0x008fce0008000f00 */
.L_x_129:
[----:B-1----:R1:W2:Y:S02]  /*6e40*/  SYNCS.PHASECHK.TRANS64.TRYWAIT P0, [R0+URZ], R3 ;  /* 0x00000003000075a7 */ /* 0x0022a400080011ff */
[----:B--2---:R-:W-:Y:S05]  /*6e50*/  @!P0 NANOSLEEP.SYNCS 0x989680 ;  /* 0x009896800000895d */ /* 0x004fea0003900000 */
[----:B------:R-:W2:Y:S02]  /*6e60*/  @!P0 SYNCS.PHASECHK.TRANS64 P0, [R0+URZ], R3 ;  /* 0x00000003000085a7 */ /* 0x000ea400080010ff */
[----:B--2---:R-:W-:Y:S05]  /*6e70*/  @!P0 BRA `(.L_x_129) ;  /* 0xfffffffc00f08947 */ /* 0x004fea000383ffff */
[----:B------:R-:W-:Y:S05]  /*6e80*/  BRA `(.L_x_130) ;  /* 0xffffffb800c07947 */ /* 0x000fea000383ffff */
.L_x_47:
[----:B---3--:R-:W-:-:S07]  /*6e90*/  MOV R0, UR5 ;  /* 0x0000000500007c02 */ /* 0x008fce0008000f00 */
.L_x_131:
[----:B-1----:R1:W2:Y:S02]  /*6ea0*/  SYNCS.PHASECHK.TRANS64.TRYWAIT P0, [R0+URZ], R3 ;  /* 0x00000003000075a7 */ /* 0x0022a400080011ff */
[----:B--2---:R-:W-:Y:S05]  /*6eb0*/  @!P0 NANOSLEEP.SYNCS 0x989680 ;  /* 0x009896800000895d */ /* 0x004fea0003900000 */
[----:B------:R-:W2:Y:S02]  /*6ec0*/  @!P0 SYNCS.PHASECHK.TRANS64 P0, [R0+URZ], R3 ;  /* 0x00000003000085a7 */ /* 0x000ea400080010ff */
[----:B--2---:R-:W-:Y:S05]  /*6ed0*/  @!P0 BRA `(.L_x_131) ;  /* 0xfffffffc00f08947 */ /* 0x004fea000383ffff */
[----:B------:R-:W-:Y:S05]  /*6ee0*/  BRA `(.L_x_132) ;  /* 0xffffffb800cc7947 */ /* 0x000fea000383ffff */
.L_x_48:
[----:B---3--:R-:W-:-:S07]  /*6ef0*/  MOV R0, UR5 ;  /* 0x0000000500007c02 */ /* 0x008fce0008000f00 */
.L_x_133:
[----:B-1----:R1:W2:Y:S02]  /*6f00*/  SYNCS.PHASECHK.TRANS64.TRYWAIT P0, [R0+URZ], R3 ;  /* 0x00000003000075a7 */ /* 0x0022a400080011ff */
[----:B--2---:R-:W-:Y:S05]  /*6f10*/  @!P0 NANOSLEEP.SYNCS 0x989680 ;  /* 0x009896800000895d */ /* 0x004fea0003900000 */
[----:B------:R-:W2:Y:S02]  /*6f20*/  @!P0 SYNCS.PHASECHK.TRANS64 P0, [R0+URZ], R3 ;  /* 0x00000003000085a7 */ /* 0x000ea400080010ff */
[----:B--2---:R-:W-:Y:S05]  /*6f30*/  @!P0 BRA `(.L_x_133) ;  /* 0xfffffffc00f08947 */ /* 0x004fea000383ffff */
[----:B------:R-:W-:Y:S05]  /*6f40*/  BRA `(.L_x_134) ;  /* 0xffffffb800d87947 */ /* 0x000fea000383ffff */
.L_x_49:
[----:B---3--:R-:W-:-:S07]  /*6f50*/  MOV R0, UR5 ;  /* 0x0000000500007c02 */ /* 0x008fce0008000f00 */
.L_x_135:
[----:B-1----:R1:W2:Y:S02]  /*6f60*/  SYNCS.PHASECHK.TRANS64.TRYWAIT P0, [R0+URZ], R3 ;  /* 0x00000003000075a7 */ /* 0x0022a400080011ff */
[----:B--2---:R-:W-:Y:S05]  /*6f70*/  @!P0 NANOSLEEP.SYNCS 0x989680 ;  /* 0x009896800000895d */ /* 0x004fea0003900000 */
[----:B------:R-:W2:Y:S02]  /*6f80*/  @!P0 SYNCS.PHASECHK.TRANS64 P0, [R0+URZ], R3 ;  /* 0x00000003000085a7 */ /* 0x000ea400080010ff */
[----:B--2---:R-:W-:Y:S05]  /*6f90*/  @!P0 BRA `(.L_x_135) ;  /* 0xfffffffc00f08947 */ /* 0x004fea000383ffff */
[----:B------:R-:W-:Y:S05]  /*6fa0*/  BRA `(.L_x_136) ;  /* 0xffffffb800e47947 */ /* 0x000fea000383ffff */
.L_x_50:
[----:B---3--:R-:W-:-:S07]  /*6fb0*/  MOV R0, UR5 ;  /* 0x0000000500007c02 */ /* 0x008fce0008000f00 */
.L_x_137:
[----:B-1----:R1:W2:Y:S02]  /*6fc0*/  SYNCS.PHASECHK.TRANS64.TRYWAIT P0, [R0+URZ], R3 ;  /* 0x00000003000075a7 */ /* 0x0022a400080011ff */
[----:B--2---:R-:W-:Y:S05]  /*6fd0*/  @!P0 NANOSLEEP.SYNCS 0x989680 ;  /* 0x009896800000895d */ /* 0x004fea0003900000 */
[----:B------:R-:W2:Y:S02]  /*6fe0*/  @!P0 SYNCS.PHASECHK.TRANS64 P0, [R0+URZ], R3 ;  /* 0x00000003000085a7 */ /* 0x000ea400080010ff */
[----:B--2---:R-:W-:Y:S05]  /*6ff0*/  @!P0 BRA `(.L_x_137) ;  /* 0xfffffffc00f08947 */ /* 0x004fea000383ffff */
[----:B------:R-:W-:Y:S05]  /*7000*/  BRA `(.L_x_138) ;  /* 0xffffffb800f07947 */ /* 0x000fea000383ffff */
.L_x_51:
[----:B---3--:R-:W-:-:S07]  /*7010*/  MOV R0, UR5 ;  /* 0x0000000500007c02 */ /* 0x008fce0008000f00 */
.L_x_139:
[----:B-1----:R1:W2:Y:S02]  /*7020*/  SYNCS.PHASECHK.TRANS64.TRYWAIT P0, [R0+URZ], R3 ;  /* 0x00000003000075a7 */ /* 0x0022a400080011ff */
[----:B--2---:R-:W-:Y:S05]  /*7030*/  @!P0 NANOSLEEP.SYNCS 0x989680 ;  /* 0x009896800000895d */ /* 0x004fea0003900000 */
[----:B------:R-:W2:Y:S02]  /*7040*/  @!P0 SYNCS.PHASECHK.TRANS64 P0, [R0+URZ], R3 ;  /* 0x00000003000085a7 */ /* 0x000ea400080010ff */
[----:B--2---:R-:W-:Y:S05]  /*7050*/  @!P0 BRA `(.L_x_139) ;  /* 0xfffffffc00f08947 */ /* 0x004fea000383ffff */
[----:B------:R-:W-:Y:S05]  /*7060*/  BRA `(.L_x_140) ;  /* 0xffffffb800fc7947 */ /* 0x000fea000383ffff */
.L_x_52:
[----:B---3--:R-:W-:-:S07]  /*7070*/  MOV R0, UR5 ;  /* 0x0000000500007c02 */ /* 0x008fce0008000f00 */
.L_x_141:
[----:B-1----:R1:W2:Y:S02]  /*7080*/  SYNCS.PHASECHK.TRANS64.TRYWAIT P0, [R0+URZ], R3 ;  /* 0x00000003000075a7 */ /* 0x0022a400080011ff */
[----:B--2---:R-:W-:Y:S05]  /*7090*/  @!P0 NANOSLEEP.SYNCS 0x989680 ;  /* 0x009896800000895d */ /* 0x004fea0003900000 */
[----:B------:R-:W2:Y:S02]  /*70a0*/  @!P0 SYNCS.PHASECHK.TRANS64 P0, [R0+URZ], R3 ;  /* 0x00000003000085a7 */ /* 0x000ea400080010ff */
[----:B--2---:R-:W-:Y:S05]  /*70b0*/  @!P0 BRA `(.L_x_141) ;  /* 0xfffffffc00f08947 */ /* 0x004fea000383ffff */
[----:B------:R-:W-:Y:S05]  /*70c0*/  BRA `(.L_x_142) ;  /* 0xffffffbc00087947 */ /* 0x000fea000383ffff */
.L_x_53:
[----:B---3--:R-:W-:-:S07]  /*70d0*/  MOV R0, UR5 ;  /* 0x0000000500007c02 */ /* 0x008fce0008000f00 */
.L_x_143:
[----:B-1----:R1:W2:Y:S02]  /*70e0*/  SYNCS.PHASECHK.TRANS64.TRYWAIT P0, [R0+URZ], R3 ;  /* 0x00000003000075a7 */ /* 0x0022a400080011ff */
[----:B--2---:R-:W-:Y:S05]  /*70f0*/  @!P0 NANOSLEEP.SYNCS 0x989680 ;  /* 0x009896800000895d */ /* 0x004fea0003900000 */
[----:B------:R-:W2:Y:S02]  /*7100*/  @!P0 SYNCS.PHASECHK.TRANS64 P0, [R0+URZ], R3 ;  /* 0x00000003000085a7 */ /* 0x000ea400080010ff */
[----:B--2---:R-:W-:Y:S05]  /*7110*/  @!P0 BRA `(.L_x_143) ;  /* 0xfffffffc00f08947 */ /* 0x004fea000383ffff */
[----:B------:R-:W-:Y:S05]  /*7120*/  BRA `(.L_x_144) ;  /* 0xffffffbc00147947 */ /* 0x000fea000383ffff */
.L_x_56:
[----:B-1----:R1:W2:Y:S02]  /*7130*/  SYNCS.PHASECHK.TRANS64.TRYWAIT P0, [R0+URZ+0x130], R4 ;  /* 0x00013004000075a7 */ /* 0x0022a400080011ff */
[----:B--2---:R-:W-:Y:S05]  /*7140*/  @!P0 NANOSLEEP.SYNCS 0x989680 ;  /* 0x009896800000895d */ /* 0x004fea0003900000 */
[----:B------:R-:W2:Y:S02]  /*7150*/  @!P0 SYNCS.PHASECHK.TRANS64 P0, [R0+URZ+0x130], R4 ;  /* 0x00013004000085a7 */ /* 0x000ea400080010ff */
[----:B--2---:R-:W-:Y:S05]  /*7160*/  @!P0 BRA `(.L_x_56) ;  /* 0xfffffffc00f08947 */ /* 0x004fea000383ffff */
[----:B------:R-:W-:Y:S05]  /*7170*/  BRA `(.L_x_145) ;  /* 0xffffffbc00747947 */ /* 0x000fea000383ffff */
.L_x_57:
[----:B------:R-:W-:-:S07]  /*7180*/  MOV R0, UR5 ;  /* 0x0000000500007c02 */ /* 0x000fce0008000f00 */
.L_x_146:
[----:B-1----:R1:W2:Y:S02]  /*7190*/  SYNCS.PHASECHK.TRANS64.TRYWAIT P0, [R0+URZ+0xe0], R5 ;  /* 0x0000e005000075a7 */ /* 0x0022a400080011ff */
[----:B--2---:R-:W-:Y:S05]  /*71a0*/  @!P0 NANOSLEEP.SYNCS 0x989680 ;  /* 0x009896800000895d */ /* 0x004fea0003900000 */
[----:B------:R-:W2:Y:S02]  /*71b0*/  @!P0 SYNCS.PHASECHK.TRANS64 P0, [R0+URZ+0xe0], R5 ;  /* 0x0000e005000085a7 */ /* 0x000ea400080010ff */
[----:B--2---:R-:W-:Y:S05]  /*71c0*/  @!P0 BRA `(.L_x_146) ;  /* 0xfffffffc00f08947 */ /* 0x004fea000383ffff */
[----:B------:R-:W-:Y:S05]  /*71d0*/  BRA `(.L_x_147) ;  /* 0xffffffbc00847947 */ /* 0x000fea000383ffff */
.L_x_58:
[----:B-1----:R1:W2:Y:S02]  /*71e0*/  SYNCS.PHASECHK.TRANS64.TRYWAIT P1, [R0+URZ+0xd0], R4 ;  /* 0x0000d004000075a7 */ /* 0x0022a400080211ff */
[----:B--2---:R-:W-:Y:S05]  /*71f0*/  @!P1 NANOSLEEP.SYNCS 0x989680 ;  /* 0x009896800000995d */ /* 0x004fea0003900000 */
[----:B------:R-:W2:Y:S02]  /*7200*/  @!P1 SYNCS.PHASECHK.TRANS64 P1, [R0+URZ+0xd0], R4 ;  /* 0x0000d004000095a7 */ /* 0x000ea400080210ff */
[----:B--2---:R-:W-:Y:S05]  /*7210*/  @!P1 BRA `(.L_x_58) ;  /* 0xfffffffc00f09947 */ /* 0x004fea000383ffff */
[----:B------:R-:W-:Y:S05]  /*7220*/  BRA `(.L_x_148) ;  /* 0xffffffbc00b47947 */ /* 0x000fea000383ffff */
.L_x_61:
[----:B------:R-:W-:-:S07]  /*7230*/  MOV R0, UR5 ;  /* 0x0000000500007c02 */ /* 0x000fce0008000f00 */
.L_x_149:
[----:B-1----:R1:W2:Y:S02]  /*7240*/  SYNCS.PHASECHK.TRANS64.TRYWAIT P0, [R0+URZ+0xe0], R2 ;  /* 0x0000e002000075a7 */ /* 0x0022a400080011ff */
[----:B--2---:R-:W-:Y:S05]  /*7250*/  @!P0 NANOSLEEP.SYNCS 0x989680 ;  /* 0x009896800000895d */ /* 0x004fea0003900000 */
[----:B------:R-:W2:Y:S02]  /*7260*/  @!P0 SYNCS.PHASECHK.TRANS64 P0, [R0+URZ+0xe0], R2 ;  /* 0x0000e002000085a7 */ /* 0x000ea400080010ff */
[----:B--2---:R-:W-:Y:S05]  /*7270*/  @!P0 BRA `(.L_x_149) ;  /* 0xfffffffc00f08947 */ /* 0x004fea000383ffff */
[----:B------:R-:W-:Y:S05]  /*7280*/  BRA `(.L_x_60) ;  /* 0xffffffc000087947 */ /* 0x000fea000383ffff */
.L_x_70:
[----:B-1----:R-:W-:-:S04]  /*7290*/  MOV R4, UR6 ;  /* 0x0000000600047c02 */ /* 0x002fc80008000f00 */
[----:B------:R1:W2:Y:S03]  /*72a0*/  SYNCS.PHASECHK.TRANS64.TRYWAIT P0, [R4+URZ+0x8], R5 ;  /* 0x00000805040075a7 */ /* 0x0002a600080011ff */
[----:B--2---:R-:W-:Y:S05]  /*72b0*/  @!P0 NANOSLEEP.SYNCS 0x989680 ;  /* 0x009896800000895d */ /* 0x004fea0003900000 */
[----:B------:R-:W2:Y:S02]  /*72c0*/  @!P0 SYNCS.PHASECHK.TRANS64 P0, [R4+URZ+0x8], R5 ;  /* 0x00000805040085a7 */ /* 0x000ea400080010ff */
[----:B--2---:R-:W-:Y:S05]  /*72d0*/  @!P0 BRA `(.L_x_70) ;  /* 0xfffffffc00ec8947 */ /* 0x004fea000383ffff */
[----:B------:R-:W-:Y:S05]  /*72e0*/  BRA `(.L_x_69) ;  /* 0xffffffc000bc7947 */ /* 0x000fea000383ffff */
.L_x_72:
[----:B------:R-:W-:Y:S01]  /*72f0*/  BSSY B0, `(.L_x_150) ;  /* 0x0000006000007945 */ /* 0x000fe20003800000 */
[----:B------:R-:W-:-:S07]  /*7300*/  MOV R15, 0xffffffff ;  /* 0xffffffff000f7802 */ /* 0x000fce0000000f00 */
[----:B-1---5:R-:W-:Y:S05]  /*7310*/  WARPSYNC.COLLECTIVE R15, `(.L_x_151) ;  /* 0x000000000f0c7348 */ /* 0x022fea0003c00000 */
[----:B------:R-:W-:Y:S02]  /*7320*/  ELECT P6, UR79, PT ;  /* 0x00000000004f782f */ /* 0x000fe400038c0000 */
[----:B------:R-:W-:Y:S01]  /*7330*/  MOV R14, UR79 ;  /* 0x0000004f000e7c02 */ /* 0x000fe20008000f00 */
[----:B-1---5:R-:W-:Y:S10]  /*7340*/  ENDCOLLECTIVE ;  /* 0x000000000000791b */ /* 0x022ff40003800000 */
.L_x_151:
[----:B------:R-:W-:Y:S05]  /*7350*/  BSYNC B0 ;  /* 0x0000000000007941 */ /* 0x000fea0003800000 */
.L_x_150:
[----:B------:R-:W-:Y:S05]  /*7360*/  BRA `(.L_x_152) ;  /* 0xffffffc000ec7947 */ /* 0x000fea000383ffff */
.L_x_74:
[----:B-1----:R-:W-:-:S04]  /*7370*/  MOV R2, UR6 ;  /* 0x0000000600027c02 */ /* 0x002fc80008000f00 */
[----:B------:R1:W2:Y:S03]  /*7380*/  SYNCS.PHASECHK.TRANS64.TRYWAIT P0, [R2+URZ+0x8], R3 ;  /* 0x00000803020075a7 */ /* 0x0002a600080011ff */
[----:B--2---:R-:W-:Y:S05]  /*7390*/  @!P0 NANOSLEEP.SYNCS 0x989680 ;  /* 0x009896800000895d */ /* 0x004fea0003900000 */
[----:B------:R-:W2:Y:S02]  /*73a0*/  @!P0 SYNCS.PHASECHK.TRANS64 P0, [R2+URZ+0x8], R3 ;  /* 0x00000803020085a7 */ /* 0x000ea400080010ff */
[----:B--2---:R-:W-:Y:S05]  /*73b0*/  @!P0 BRA `(.L_x_74) ;  /* 0xfffffffc00ec8947 */ /* 0x004fea000383ffff */
[----:B------:R-:W-:Y:S05]  /*73c0*/  BRA `(.L_x_73) ;  /* 0xffffffc000f07947 */ /* 0x000fea000383ffff */
.L_x_75:
[----:B-1----:R1:W2:Y:S02]  /*73d0*/  SYNCS.PHASECHK.TRANS64.TRYWAIT P0, [R0+URZ+0xd0], R4 ;  /* 0x0000d004000075a7 */ /* 0x0022a400080011ff */
[----:B--2---:R-:W-:Y:S05]  /*73e0*/  @!P0 NANOSLEEP.SYNCS 0x989680 ;  /* 0x009896800000895d */ /* 0x004fea0003900000 */
[----:B------:R-:W2:Y:S02]  /*73f0*/  @!P0 SYNCS.PHASECHK.TRANS64 P0, [R0+URZ+0xd0], R4 ;  /* 0x0000d004000085a7 */ /* 0x000ea400080010ff */
[----:B--2---:R-:W-:Y:S05]  /*7400*/  @!P0 BRA `(.L_x_75) ;  /* 0xfffffffc00f08947 */ /* 0x004fea000383ffff */
[----:B------:R-:W-:Y:S05]  /*7410*/  BRA `(.L_x_153) ;  /* 0xffffffc400fc7947 */ /* 0x000fea000383ffff */
.L_x_77:
[----:B------:R-:W-:-:S07]  /*7420*/  MOV R0, UR8 ;  /* 0x0000000800007c02 */ /* 0x000fce0008000f00 */
.L_x_154:
[----:B-1----:R1:W2:Y:S02]  /*7430*/  SYNCS.PHASECHK.TRANS64.TRYWAIT P0, [R0+URZ+0x110], R4 ;  /* 0x00011004000075a7 */ /* 0x0022a400080011ff */
[----:B--2---:R-:W-:Y:S05]  /*7440*/  @!P0 NANOSLEEP.SYNCS 0x989680 ;  /* 0x009896800000895d */ /* 0x004fea0003900000 */
[----:B------:R-:W2:Y:S02]  /*7450*/  @!P0 SYNCS.PHASECHK.TRANS64 P0, [R0+URZ+0x110], R4 ;  /* 0x00011004000085a7 */ /* 0x000ea400080010ff */
[----:B--2---:R-:W-:Y:S05]  /*7460*/  @!P0 BRA `(.L_x_154) ;  /* 0xfffffffc00f08947 */ /* 0x004fea000383ffff */
[----:B------:R-:W-:Y:S05]  /*7470*/  BRA `(.L_x_155) ;  /* 0xffffffc800487947 */ /* 0x000fea000383ffff */
.L_x_80:
[----:B------:R-:W-:Y:S07]  /*7480*/  MOV R0, UR14 ;  /* 0x0000000e00007c02 */ /* 0x000fee0008000f00 */
.L_x_156:
[----:B-1----:R1:W2:Y:S02]  /*7490*/  SYNCS.PHASECHK.TRANS64.TRYWAIT P0, [R0+URZ], R4 ;  /* 0x00000004000075a7 */ /* 0x0022a400080011ff */
[----:B--2---:R-:W-:Y:S05]  /*74a0*/  @!P0 NANOSLEEP.SYNCS 0x989680 ;  /* 0x009896800000895d */ /* 0x004fea0003900000 */
[----:B------:R-:W2:Y:S02]  /*74b0*/  @!P0 SYNCS.PHASECHK.TRANS64 P0, [R0+URZ], R4 ;  /* 0x00000004000085a7 */ /* 0x000ea400080010ff */
[----:B--2---:R-:W-:Y:S05]  /*74c0*/  @!P0 BRA `(.L_x_156) ;  /* 0xfffffffc00f08947 */ /* 0x004fea000383ffff */
[----:B------:R-:W-:Y:S05]  /*74d0*/  BRA `(.L_x_79) ;  /* 0xffffffc8005c7947 */ /* 0x000fea000383ffff */
.L_x_84:
[----:B-1----:R-:W-:-:S07]  /*74e0*/  MOV R0, UR8 ;  /* 0x0000000800007c02 */ /* 0x002fce0008000f00 */
.L_x_157:
[----:B-1----:R1:W2:Y:S02]  /*74f0*/  SYNCS.PHASECHK.TRANS64.TRYWAIT P0, [R0+URZ], R2 ;  /* 0x00000002000075a7 */ /* 0x0022a400080011ff */
[----:B--2---:R-:W-:Y:S05]  /*7500*/  @!P0 NANOSLEEP.SYNCS 0x989680 ;  /* 0x009896800000895d */ /* 0x004fea0003900000 */
[----:B------:R-:W2:Y:S02]  /*7510*/  @!P0 SYNCS.PHASECHK.TRANS64 P0, [R0+URZ], R2 ;  /* 0x00000002000085a7 */ /* 0x000ea400080010ff */
[----:B--2---:R-:W-:Y:S05]  /*7520*/  @!P0 BRA `(.L_x_157) ;  /* 0xfffffffc00f08947 */ /* 0x004fea000383ffff */
[----:B------:R-:W-:Y:S05]  /*7530*/  BRA `(.L_x_158) ;  /* 0xffffffcc00a07947 */ /* 0x000fea000383ffff */
.L_x_85:
[----:B------:R-:W-:-:S07]  /*7540*/  MOV R0, UR8 ;  /* 0x0000000800007c02 */ /* 0x000fce0008000f00 */
.L_x_159:
[----:B-1----:R1:W2:Y:S02]  /*7550*/  SYNCS.PHASECHK.TRANS64.TRYWAIT P0, [R0+URZ], R3 ;  /* 0x00000003000075a7 */ /* 0x0022a400080011ff */
[----:B--2---:R-:W-:Y:S05]  /*7560*/  @!P0 NANOSLEEP.SYNCS 0x989680 ;  /* 0x009896800000895d */ /* 0x004fea0003900000 */
[----:B------:R-:W2:Y:S02]  /*7570*/  @!P0 SYNCS.PHASECHK.TRANS64 P0, [R0+URZ], R3 ;  /* 0x00000003000085a7 */ /* 0x000ea400080010ff */
[----:B--2---:R-:W-:Y:S05]  /*7580*/  @!P0 BRA `(.L_x_159) ;  /* 0xfffffffc00f08947 */ /* 0x004fea000383ffff */
[----:B------:R-:W-:Y:S05]  /*7590*/  BRA `(.L_x_160) ;  /* 0xffffffcc00ac7947 */ /* 0x000fea000383ffff */
.L_x_86:
[----:B------:R-:W-:-:S07]  /*75a0*/  MOV R0, UR8 ;  /* 0x0000000800007c02 */ /* 0x000fce0008000f00 */
.L_x_161:
[----:B-1----:R1:W2:Y:S02]  /*75b0*/  SYNCS.PHASECHK.TRANS64.TRYWAIT P0, [R0+URZ], R3 ;  /* 0x00000003000075a7 */ /* 0x0022a400080011ff */
[----:B--2---:R-:W-:Y:S05]  /*75c0*/  @!P0 NANOSLEEP.SYNCS 0x989680 ;  /* 0x009896800000895d */ /* 0x004fea0003900000 */
[----:B------:R-:W2:Y:S02]  /*75d0*/  @!P0 SYNCS.PHASECHK.TRANS64 P0, [R0+URZ], R3 ;  /* 0x00000003000085a7 */ /* 0x000ea400080010ff */
[----:B--2---:R-:W-:Y:S05]  /*75e0*/  @!P0 BRA `(.L_x_161) ;  /* 0xfffffffc00f08947 */ /* 0x004fea000383ffff */
[----:B------:R-:W-:Y:S05]  /*75f0*/  BRA `(.L_x_162) ;  /* 0xffffffcc00b87947 */ /* 0x000fea000383ffff */
.L_x_89:
[----:B------:R-:W-:-:S07]  /*7600*/  MOV R0, UR7 ;  /* 0x0000000700007c02 */ /* 0x000fce0008000f00 */
.L_x_163:
[----:B-1----:R1:W2:Y:S02]  /*7610*/  SYNCS.PHASECHK.TRANS64.TRYWAIT P1, [R0+URZ+0x150], R2 ;  /* 0x00015002000075a7 */ /* 0x0022a400080211ff */
[----:B--2---:R-:W-:Y:S05]  /*7620*/  @!P1 NANOSLEEP.SYNCS 0x989680 ;  /* 0x009896800000995d */ /* 0x004fea0003900000 */
[----:B------:R-:W2:Y:S02]  /*7630*/  @!P1 SYNCS.PHASECHK.TRANS64 P1, [R0+URZ+0x150], R2 ;  /* 0x00015002000095a7 */ /* 0x000ea400080210ff */
[----:B--2---:R-:W-:Y:S05]  /*7640*/  @!P1 BRA `(.L_x_163) ;  /* 0xfffffffc00f09947 */ /* 0x004fea000383ffff */
[----:B------:R-:W-:Y:S05]  /*7650*/  BRA `(.L_x_164) ;  /* 0xffffffd000047947 */ /* 0x000fea000383ffff */
.L_x_94:
[----:B--2---:R2:W4:Y:S02]  /*7660*/  SYNCS.PHASECHK.TRANS64.TRYWAIT P0, [R0+URZ+0xd0], R2 ;  /* 0x0000d002000075a7 */ /* 0x00452400080011ff */
[----:B----4-:R-:W-:Y:S05]  /*7670*/  @!P0 NANOSLEEP.SYNCS 0x989680 ;  /* 0x009896800000895d */ /* 0x010fea0003900000 */
[----:B------:R-:W4:Y:S02]  /*7680*/  @!P0 SYNCS.PHASECHK.TRANS64 P0, [R0+URZ+0xd0], R2 ;  /* 0x0000d002000085a7 */ /* 0x000f2400080010ff */
[----:B----4-:R-:W-:Y:S05]  /*7690*/  @!P0 BRA `(.L_x_94) ;  /* 0xfffffffc00f08947 */ /* 0x010fea000383ffff */
[----:B------:R-:W-:Y:S05]  /*76a0*/  BRA `(.L_x_165) ;  /* 0xffffffd4000c7947 */ /* 0x000fea000383ffff */
.L_x_97:
[----:B------:R-:W-:Y:S07]  /*76b0*/  MOV R0, UR6 ;  /* 0x0000000600007c02 */ /* 0x000fee0008000f00 */
.L_x_166:
[----:B--2---:R2:W4:Y:S02]  /*76c0*/  SYNCS.PHASECHK.TRANS64.TRYWAIT P0, [R0+URZ+0xc8], R2 ;  /* 0x0000c802000075a7 */ /* 0x00452400080011ff */
[----:B----4-:R-:W-:Y:S05]  /*76d0*/  @!P0 NANOSLEEP.SYNCS 0x989680 ;  /* 0x009896800000895d */ /* 0x010fea0003900000 */
[----:B------:R-:W4:Y:S02]  /*76e0*/  @!P0 SYNCS.PHASECHK.TRANS64 P0, [R0+URZ+0xc8], R2 ;  /* 0x0000c802000085a7 */ /* 0x000f2400080010ff */
[----:B----4-:R-:W-:Y:S05]  /*76f0*/  @!P0 BRA `(.L_x_166) ;  /* 0xfffffffc00f08947 */ /* 0x010fea000383ffff */
[----:B------:R-:W-:Y:S05]  /*7700*/  BRA `(.L_x_96) ;  /* 0xffffffd400f87947 */ /* 0x000fea000383ffff */
.L_x_100:
[----:B------:R-:W-:Y:S07]  /*7710*/  MOV R0, UR6 ;  /* 0x0000000600007c02 */ /* 0x000fee0008000f00 */
.L_x_167:
[----:B-1----:R1:W2:Y:S02]  /*7720*/  SYNCS.PHASECHK.TRANS64.TRYWAIT P2, [R0+URZ+0xb8], R24 ;  /* 0x0000b818000075a7 */ /* 0x0022a400080411ff */
[----:B--2---:R-:W-:Y:S05]  /*7730*/  @!P2 NANOSLEEP.SYNCS 0x989680 ;  /* 0x009896800000a95d */ /* 0x004fea0003900000 */
[----:B------:R-:W2:Y:S02]  /*7740*/  @!P2 SYNCS.PHASECHK.TRANS64 P2, [R0+URZ+0xb8], R24 ;  /* 0x0000b8180000a5a7 */ /* 0x000ea400080410ff */
[----:B--2---:R-:W-:Y:S05]  /*7750*/  @!P2 BRA `(.L_x_167) ;  /* 0xfffffffc00f0a947 */ /* 0x004fea000383ffff */
[----:B------:R-:W-:Y:S05]  /*7760*/  BRA `(.L_x_168) ;  /* 0xffffffd8008c7947 */ /* 0x000fea000383ffff */
.L_x_103:
[----:B--2---:R2:W3:Y:S02]  /*7770*/  SYNCS.PHASECHK.TRANS64.TRYWAIT P0, [R0+URZ+0xd0], R2 ;  /* 0x0000d002000075a7 */ /* 0x0044e400080011ff */
[----:B---3--:R-:W-:Y:S05]  /*7780*/  @!P0 NANOSLEEP.SYNCS 0x989680 ;  /* 0x009896800000895d */ /* 0x008fea0003900000 */
[----:B------:R-:W3:Y:S02]  /*7790*/  @!P0 SYNCS.PHASECHK.TRANS64 P0, [R0+URZ+0xd0], R2 ;  /* 0x0000d002000085a7 */ /* 0x000ee400080010ff */
[----:B---3--:R-:W-:Y:S05]  /*77a0*/  @!P0 BRA `(.L_x_103) ;  /* 0xfffffffc00f08947 */ /* 0x008fea000383ffff */
[----:B------:R-:W-:Y:S05]  /*77b0*/  BRA `(.L_x_169) ;  /* 0xffffffdc00dc7947 */ /* 0x000fea000383ffff */
.L_x_114:
[----:B-1----:R-:W-:Y:S04]  /*77c0*/  MOV R0, UR43 ;  /* 0x0000002b00007c02 */ /* 0x002fe80008000f00 */
[----:B------:R1:W2:Y:S03]  /*77d0*/  SYNCS.PHASECHK.TRANS64.TRYWAIT P1, [R0+URZ+0xb0], R3 ;  /* 0x0000b003000075a7 */ /* 0x0002a600080211ff */
[----:B--2---:R-:W-:Y:S05]  /*77e0*/  @!P1 NANOSLEEP.SYNCS 0x989680 ;  /* 0x009896800000995d */ /* 0x004fea0003900000 */
[----:B------:R-:W2:Y:S02]  /*77f0*/  @!P1 SYNCS.PHASECHK.TRANS64 P1, [R0+URZ+0xb0], R3 ;  /* 0x0000b003000095a7 */ /* 0x000ea400080210ff */
[----:B--2---:R-:W-:Y:S05]  /*7800*/  @!P1 BRA `(.L_x_114) ;  /* 0xfffffffc00ec9947 */ /* 0x004fea000383ffff */
[----:B------:R-:W-:Y:S05]  /*7810*/  BRA `(.L_x_113) ;  /* 0xffffffe800ac7947 */ /* 0x000fea000383ffff */
.L_x_116:
[----:B------:R1:W1:Y:S02]  /*7820*/  SYNCS.PHASECHK.TRANS64.TRYWAIT P1, [R74+URZ+0xf0], R4 ;  /* 0x0000f0044a0075a7 */ /* 0x00026400080211ff */
[----:B-1----:R-:W-:Y:S05]  /*7830*/  @!P1 NANOSLEEP.SYNCS 0x989680 ;  /* 0x009896800000995d */ /* 0x002fea0003900000 */
[----:B------:R-:W1:Y:S02]  /*7840*/  @!P1 SYNCS.PHASECHK.TRANS64 P1, [R74+URZ+0xf0], R4 ;  /* 0x0000f0044a0095a7 */ /* 0x000e6400080210ff */
[----:B-1----:R-:W-:Y:S05]  /*7850*/  @!P1 BRA `(.L_x_116) ;  /* 0xfffffffc00f09947 */ /* 0x002fea000383ffff */
[----:B------:R-:W-:Y:S05]  /*7860*/  BRA `(.L_x_115) ;  /* 0xffffffe800e47947 */ /* 0x000fea000383ffff */
        .weak           $__internal_0_$__cuda_sm10x_tcgen05_guardrail_trap_col_being_dealloced_not_returned_by_alloc
        .type           $__internal_0_$__cuda_sm10x_tcgen05_guardrail_trap_col_being_dealloced_not_returned_by_alloc,@function
        .size           $__internal_0_$__cuda_sm10x_tcgen05_guardrail_trap_col_being_dealloced_not_returned_by_alloc,($__internal_1_$__cuda_sm10x_tcgen05_guardrail_trap_phase_invalid_during_alloc - $__internal_0_$__cuda_sm10x_tcgen05_guardrail_trap_col_being_dealloced_not_returned_by_alloc)
$__internal_0_$__cuda_sm10x_tcgen05_guardrail_trap_col_being_dealloced_not_returned_by_alloc:
[----:B------:R-:W-:Y:S05]  /*7870*/  BPT.TRAP 0x1 ;  /* 0x000000040000795c */ /* 0x000fea0000300000 */
[----:B------:R-:W-:-:S04]  /*7880*/  HFMA2 R3, -RZ, RZ, 0, 0 ;  /* 0x00000000ff037431 */ /* 0x000fc800000001ff */
[----:B------:R-:W-:Y:S05]  /*7890*/  RET.REL.NODEC R2 `(_ZN7cutlass13device_kernelINS_4gemm6kernel13GemmUniversalIN4cute5tupleIJiiiiEEENS1_10collective13CollectiveMmaINS1_35MainloopSm100TmaUmmaWarpSpecializedILi11ELi2ELi4ENS5_IJNS4_1CILi2EEENSA_ILi1EEESC_EEEEENS5_IJNSA_ILi128EEENSA_ILi32EEENSA_ILi256EEEEEENS_12float_e4m3_tENS5_IJlSC_lEEESJ_SK_NS4_8TiledMMAINS4_8MMA_AtomIJNS4_10MMA_TraitsINS4_25SM100_MMA_F8F6F4_2x1SM_SSEJSJ_SJ_fSF_SG_NS4_17integral_constantINS4_4UMMA5MajorELSR_0EEESS_NSP_INSQ_7ScaleInELST_0EEESU_EEEEEENS4_6LayoutINS5_IJSC_SC_SC_EEENS5_IJNSA_ILi0EEESZ_SZ_EEEEENS5_IJNS4_10UnderscoreES12_S12_EEEEENS4_18SM100_TMA_2SM_LOADENS4_14ComposedLayoutINS4_7SwizzleILi3ELi4ELi3EEENS4_18smem_ptr_flag_bitsILi8EEENSX_INS5_IJNSA_ILi8EEESF_EEENS5_IJSF_SC_EEEEEEEvNS4_8identityES15_S1F_vS1G_EENS_8epilogue10collective18CollectiveEpilogueINS1I_23Sm100TmaWarpSpecializedILi1ELi1ELi16ELb0ELb0EEEJNS5_IJNSA_ILi64EEESG_SH_EEENS5_IJNSX_IS1N_SC_EENSX_ISG_SC_EEEEESJ_SK_SJ_SK_NS1I_6fusion15FusionCallbacksIS1M_NS1S_17LinearCombinationISJ_fSJ_fLNS_15FloatRoundStyleE2EEES1O_S1R_JEEENS4_5SM1004TMEM4LOAD26SM100_TMEM_LOAD_32dp32b16xENS4_13SM90_TMA_LOADENS16_INS17_ILi1ELi4ELi3EEES1A_NSX_INS5_IJS1B_SG_EEENS5_IJSG_SC_EEEEEEENS4_39AutoVectorizingCopyWithAssumedAlignmentILi128EEENS4_14SM90_TMA_STOREES27_S29_S29_EEEvvEEEEvNT_6ParamsE) ;  /* 0xffffff8402d87950 */ /* 0x000fea0003c3ffff */
        .weak           $__internal_1_$__cuda_sm10x_tcgen05_guardrail_trap_phase_invalid_during_alloc
        .type           $__internal_1_$__cuda_sm10x_tcgen05_guardrail_trap_phase_invalid_during_alloc,@function
        .size           $__internal_1_$__cuda_sm10x_tcgen05_guardrail_trap_phase_invalid_during_alloc,($__internal_2_$__cuda_sm10x_tcgen05_guardrail_trap_unallocated_columns_being_dealloced - $__internal_1_$__cuda_sm10x_tcgen05_guardrail_trap_phase_invalid_during_alloc)
$__internal_1_$__cuda_sm10x_tcgen05_guardrail_trap_phase_invalid_during_alloc:
[----:B------:R-:W-:Y:S05]  /*78a0*/  BPT.TRAP 0x1 ;  /* 0x000000040000795c */ /* 0x000fea0000300000 */
[----:B------:R-:W-:-:S04]  /*78b0*/  MOV R3, 0x0 ;  /* 0x0000000000037802 */ /* 0x000fc80000000f00 */
[----:B------:R-:W-:Y:S05]  /*78c0*/  RET.REL.NODEC R2 `(_ZN7cutlass13device_kernelINS_4gemm6kernel13GemmUniversalIN4cute5tupleIJiiiiEEENS1_10collective13CollectiveMmaINS1_35MainloopSm100TmaUmmaWarpSpecializedILi11ELi2ELi4ENS5_IJNS4_1CILi2EEENSA_ILi1EEESC_EEEEENS5_IJNSA_ILi128EEENSA_ILi32EEENSA_ILi256EEEEEENS_12float_e4m3_tENS5_IJlSC_lEEESJ_SK_NS4_8TiledMMAINS4_8MMA_AtomIJNS4_10MMA_TraitsINS4_25SM100_MMA_F8F6F4_2x1SM_SSEJSJ_SJ_fSF_SG_NS4_17integral_constantINS4_4UMMA5MajorELSR_0EEESS_NSP_INSQ_7ScaleInELST_0EEESU_EEEEEENS4_6LayoutINS5_IJSC_SC_SC_EEENS5_IJNSA_ILi0EEESZ_SZ_EEEEENS5_IJNS4_10UnderscoreES12_S12_EEEEENS4_18SM100_TMA_2SM_LOADENS4_14ComposedLayoutINS4_7SwizzleILi3ELi4ELi3EEENS4_18smem_ptr_flag_bitsILi8EEENSX_INS5_IJNSA_ILi8EEESF_EEENS5_IJSF_SC_EEEEEEEvNS4_8identityES15_S1F_vS1G_EENS_8epilogue10collective18CollectiveEpilogueINS1I_23Sm100TmaWarpSpecializedILi1ELi1ELi16ELb0ELb0EEEJNS5_IJNSA_ILi64EEESG_SH_EEENS5_IJNSX_IS1N_SC_EENSX_ISG_SC_EEEEESJ_SK_SJ_SK_NS1I_6fusion15FusionCallbacksIS1M_NS1S_17LinearCombinationISJ_fSJ_fLNS_15FloatRoundStyleE2EEES1O_S1R_JEEENS4_5SM1004TMEM4LOAD26SM100_TMEM_LOAD_32dp32b16xENS4_13SM90_TMA_LOADENS16_INS17_ILi1ELi4ELi3EEES1A_NSX_INS5_IJS1B_SG_EEENS5_IJSG_SC_EEEEEEENS4_39AutoVectorizingCopyWithAssumedAlignmentILi128EEENS4_14SM90_TMA_STOREES27_S29_S29_EEEvvEEEEvNT_6ParamsE) ;  /* 0xffffff8402cc7950 */ /* 0x000fea0003c3ffff */
        .weak           $__internal_2_$__cuda_sm10x_tcgen05_guardrail_trap_unallocated_columns_being_dealloced
        .type           $__internal_2_$__cuda_sm10x_tcgen05_guardrail_trap_unallocated_columns_being_dealloced,@function
        .size           $__internal_2_$__cuda_sm10x_tcgen05_guardrail_trap_unallocated_columns_being_dealloced,(.L_x_171 - $__internal_2_$__cuda_sm10x_tcgen05_guardrail_trap_unallocated_columns_being_dealloced)
$__internal_2_$__cuda_sm10x_tcgen05_guardrail_trap_unallocated_columns_being_dealloced:
[----:B------:R-:W-:Y:S05]  /*78d0*/  BPT.TRAP 0x1 ;  /* 0x000000040000795c */ /* 0x000fea0000300000 */
[----:B------:R-:W-:-:S04]  /*78e0*/  HFMA2 R3, -RZ, RZ, 0, 0 ;  /* 0x00000000ff037431 */ /* 0x000fc800000001ff */
[----:B------:R-:W-:Y:S05]  /*78f0*/  RET.REL.NODEC R2 `(_ZN7cutlass13device_kernelINS_4gemm6kernel13GemmUniversalIN4cute5tupleIJiiiiEEENS1_10collective13CollectiveMmaINS1_35MainloopSm100TmaUmmaWarpSpecializedILi11ELi2ELi4ENS5_IJNS4_1CILi2EEENSA_ILi1EEESC_EEEEENS5_IJNSA_ILi128EEENSA_ILi32EEENSA_ILi256EEEEEENS_12float_e4m3_tENS5_IJlSC_lEEESJ_SK_NS4_8TiledMMAINS4_8MMA_AtomIJNS4_10MMA_TraitsINS4_25SM100_MMA_F8F6F4_2x1SM_SSEJSJ_SJ_fSF_SG_NS4_17integral_constantINS4_4UMMA5MajorELSR_0EEESS_NSP_INSQ_7ScaleInELST_0EEESU_EEEEEENS4_6LayoutINS5_IJSC_SC_SC_EEENS5_IJNSA_ILi0EEESZ_SZ_EEEEENS5_IJNS4_10UnderscoreES12_S12_EEEEENS4_18SM100_TMA_2SM_LOADENS4_14ComposedLayoutINS4_7SwizzleILi3ELi4ELi3EEENS4_18smem_ptr_flag_bitsILi8EEENSX_INS5_IJNSA_ILi8EEESF_EEENS5_IJSF_SC_EEEEEEEvNS4_8identityES15_S1F_vS1G_EENS_8epilogue10collective18CollectiveEpilogueINS1I_23Sm100TmaWarpSpecializedILi1ELi1ELi16ELb0ELb0EEEJNS5_IJNSA_ILi64EEESG_SH_EEENS5_IJNSX_IS1N_SC_EENSX_ISG_SC_EEEEESJ_SK_SJ_SK_NS1I_6fusion15FusionCallbacksIS1M_NS1S_17LinearCombinationISJ_fSJ_fLNS_15FloatRoundStyleE2EEES1O_S1R_JEEENS4_5SM1004TMEM4LOAD26SM100_TMEM_LOAD_32dp32b16xENS4_13SM90_TMA_LOADENS16_INS17_ILi1ELi4ELi3EEES1A_NSX_INS5_IJS1B_SG_EEENS5_IJSG_SC_EEEEEEENS4_39AutoVectorizingCopyWithAssumedAlignmentILi128EEENS4_14SM90_TMA_STOREES27_S29_S29_EEEvvEEEEvNT_6ParamsE) ;  /* 0xffffff8402c07950 */ /* 0x000fea0003c3ffff */
.L_x_170:
[----:B------:R-:W-:-:S00]  /*7900*/  BRA `(.L_x_170) ;  /* 0xfffffffc00fc7947 */ /* 0x000fc0000383ffff */
[----:B------:R-:W-:-:S00]  /*7910*/  NOP ;  /* 0x0000000000007918 */ /* 0x000fc00000000000 */
        /* <DEDUP_REMOVED lines=14> */
.L_x_171:


//--------------------- .nv.global.init           --------------------------
	.section	.nv.global.init,"aw",@progbits
.nv.global.init:
	.type		$str$27,@object
	.size		$str$27,($str$28 - $str$27)
$str$27:
        /*0000*/ 	.byte	0x28, 0x61, 0x64, 0x64, 0x72, 0x65, 0x73, 0x73, 0x20, 0x26, 0x20, 0x6d, 0x61, 0x73, 0x6b, 0x29
        /*0010*/ 	.byte	0x20, 0x3d, 0x3d, 0x20, 0x30, 0x00
	.type		$str$28,@object
	.size		$str$28,($str$26 - $str$28)
$str$28:
        /*0016*/ 	.byte	0x2f, 0x74, 0x6d, 0x70, 0x2f, 0x63, 0x75, 0x74, 0x6c, 0x61, 0x73, 0x73, 0x5f, 0x73, 0x77, 0x65
        /*0026*/ 	.byte	0x65, 0x70, 0x5f, 0x73, 0x72, 0x63, 0x2f, 0x69, 0x6e, 0x63, 0x6c, 0x75, 0x64, 0x65, 0x2f, 0x63
        /*0036*/ 	.byte	0x75, 0x74, 0x65, 0x2f, 0x70, 0x6f, 0x69, 0x6e, 0x74, 0x65, 0x72, 0x5f, 0x66, 0x6c, 0x61, 0x67
        /*0046*/ 	.byte	0x67, 0x65, 0x64, 0x2e, 0x68, 0x70, 0x70, 0x00
	.type		$str$26,@object
	.size		$str$26,($str$25 - $str$26)
$str$26:
        /*004e*/ 	.byte	0x2f, 0x74, 0x6d, 0x70, 0x2f, 0x63, 0x75, 0x74, 0x6c, 0x61, 0x73, 0x73, 0x5f, 0x73, 0x77, 0x65
        /*005e*/ 	.byte	0x65, 0x70, 0x5f, 0x73, 0x72, 0x63, 0x2f, 0x69, 0x6e, 0x63, 0x6c, 0x75, 0x64, 0x65, 0x2f, 0x63
        /*006e*/ 	.byte	0x75, 0x74, 0x65, 0x2f, 0x61, 0x74, 0x6f, 0x6d, 0x2f, 0x63, 0x6f, 0x70, 0x79, 0x5f, 0x74, 0x72
        /*007e*/ 	.byte	0x61, 0x69, 0x74, 0x73, 0x5f, 0x73, 0x6d, 0x31, 0x30, 0x30, 0x2e, 0x68, 0x70, 0x70, 0x00
	.type		$str$25,@object
	.size		$str$25,(__unnamed_1 - $str$25)
$str$25:
        /*008d*/ 	.byte	0x28, 0x28, 0x75, 0x69, 0x6e, 0x74, 0x33, 0x32, 0x5f, 0x74, 0x28, 0x74, 0x68, 0x72, 0x65, 0x61
        /*009d*/ 	.byte	0x64, 0x49, 0x64, 0x78, 0x2e, 0x78, 0x29, 0x20, 0x2f, 0x20, 0x33, 0x32, 0x29, 0x20, 0x25, 0x20
        /*00ad*/ 	.byte	0x34, 0x29, 0x20, 0x3d, 0x3d, 0x20, 0x28, 0x28, 0x28, 0x74, 0x6d, 0x65, 0x6d, 0x5f, 0x61, 0x64
        /*00bd*/ 	.byte	0x64, 0x72, 0x20, 0x3e, 0x3e, 0x20, 0x31, 0x36, 0x29, 0x20, 0x2f, 0x20, 0x33, 0x32, 0x29, 0x20
        /*00cd*/ 	.byte	0x25, 0x20, 0x34, 0x29, 0x00
	.type		__unnamed_1,@object
	.size		__unnamed_1,(__unnamed_2 - __unnamed_1)
__unnamed_1:
        /*00d2*/ 	.byte	0x61, 0x75, 0x74, 0x6f, 0x20, 0x63, 0x75, 0x74, 0x65, 0x3a, 0x3a, 0x61, 0x73, 0x5f, 0x70, 0x6f
        /* <DEDUP_REMOVED lines=24> */
        /*0262*/ 	.byte	0x3c, 0x32, 0x30, 0x34, 0x38, 0x3e, 0x3e, 0x3e, 0x3e, 0x5d, 0x00
	.type		__unnamed_2,@object
	.size		__unnamed_2,(.L_2 - __unnamed_2)
__unnamed_2:
        /* <DEDUP_REMOVED lines=37> */
        /*04bd*/ 	.byte	0x3a, 0x43, 0x3c, 0x30, 0x3e, 0x3e, 0x3e, 0x3e, 0x5d, 0x00
.L_2:


//--------------------- .nv.shared._ZN7cutlass13device_kernelINS_4gemm6kernel13GemmUniversalIN4cute5tupleIJiiiiEEENS1_10collective13CollectiveMmaINS1_35MainloopSm100TmaUmmaWarpSpecializedILi11ELi2ELi4ENS5_IJNS4_1CILi2EEENSA_ILi1EEESC_EEEEENS5_IJNSA_ILi128EEENSA_ILi32EEENSA_ILi256EEEEEENS_12float_e4m3_tENS5_IJlSC_lEEESJ_SK_NS4_8TiledMMAINS4_8MMA_AtomIJNS4_10MMA_TraitsINS4_25SM100_MMA_F8F6F4_2x1SM_SSEJSJ_SJ_fSF_SG_NS4_17integral_constantINS4_4UMMA5MajorELSR_0EEESS_NSP_INSQ_7ScaleInELST_0EEESU_EEEEEENS4_6LayoutINS5_IJSC_SC_SC_EEENS5_IJNSA_ILi0EEESZ_SZ_EEEEENS5_IJNS4_10UnderscoreES12_S12_EEEEENS4_18SM100_TMA_2SM_LOADENS4_14ComposedLayoutINS4_7SwizzleILi3ELi4ELi3EEENS4_18smem_ptr_flag_bitsILi8EEENSX_INS5_IJNSA_ILi8EEESF_EEENS5_IJSF_SC_EEEEEEEvNS4_8identityES15_S1F_vS1G_EENS_8epilogue10collective18CollectiveEpilogueINS1I_23Sm100TmaWarpSpecializedILi1ELi1ELi16ELb0ELb0EEEJNS5_IJNSA_ILi64EEESG_SH_EEENS5_IJNSX_IS1N_SC_EENSX_ISG_SC_EEEEESJ_SK_SJ_SK_NS1I_6fusion15FusionCallbacksIS1M_NS1S_17LinearCombinationISJ_fSJ_fLNS_15FloatRoundStyleE2EEES1O_S1R_JEEENS4_5SM1004TMEM4LOAD26SM100_TMEM_LOAD_32dp32b16xENS4_13SM90_TMA_LOADENS16_INS17_ILi1ELi4ELi3EEES1A_NSX_INS5_IJS1B_SG_EEENS5_IJSG_SC_EEEEEEENS4_39AutoVectorizingCopyWithAssumedAlignmentILi128EEENS4_14SM90_TMA_STOREES27_S29_S29_EEEvvEEEEvNT_6ParamsE --------------------------
	.section	.nv.shared._ZN7cutlass13device_kernelINS_4gemm6kernel13GemmUniversalIN4cute5tupleIJiiiiEEENS1_10collective13CollectiveMmaINS1_35MainloopSm100TmaUmmaWarpSpecializedILi11ELi2ELi4ENS5_IJNS4_1CILi2EEENSA_ILi1EEESC_EEEEENS5_IJNSA_ILi128EEENSA_ILi32EEENSA_ILi256EEEEEENS_12float_e4m3_tENS5_IJlSC_lEEESJ_SK_NS4_8TiledMMAINS4_8MMA_AtomIJNS4_10MMA_TraitsINS4_25SM100_MMA_F8F6F4_2x1SM_SSEJSJ_SJ_fSF_SG_NS4_17integral_constantINS4_4UMMA5MajorELSR_0EEESS_NSP_INSQ_7ScaleInELST_0EEESU_EEEEEENS4_6LayoutINS5_IJSC_SC_SC_EEENS5_IJNSA_ILi0EEESZ_SZ_EEEEENS5_IJNS4_10UnderscoreES12_S12_EEEEENS4_18SM100_TMA_2SM_LOADENS4_14ComposedLayoutINS4_7SwizzleILi3ELi4ELi3EEENS4_18smem_ptr_flag_bitsILi8EEENSX_INS5_IJNSA_ILi8EEESF_EEENS5_IJSF_SC_EEEEEEEvNS4_8identityES15_S1F_vS1G_EENS_8epilogue10collective18CollectiveEpilogueINS1I_23Sm100TmaWarpSpecializedILi1ELi1ELi16ELb0ELb0EEEJNS5_IJNSA_ILi64EEESG_SH_EEENS5_IJNSX_IS1N_SC_EENSX_ISG_SC_EEEEESJ_SK_SJ_SK_NS1I_6fusion15FusionCallbacksIS1M_NS1S_17LinearCombinationISJ_fSJ_fLNS_15FloatRoundStyleE2EEES1O_S1R_JEEENS4_5SM1004TMEM4LOAD26SM100_TMEM_LOAD_32dp32b16xENS4_13SM90_TMA_LOADENS16_INS17_ILi1ELi4ELi3EEES1A_NSX_INS5_IJS1B_SG_EEENS5_IJSG_SC_EEEEEEENS4_39AutoVectorizingCopyWithAssumedAlignmentILi128EEENS4_14SM90_TMA_STOREES27_S29_S29_EEEvvEEEEvNT_6ParamsE,"aw",@nobits
	.sectionflags	@""
	.align	16
	.zero		1024


//--------------------- .nv.shared.reserved.0     --------------------------
	.section	.nv.shared.reserved.0,"aw",@nobits
	.weak		__nv_reservedSMEM_offset_0_alias
	.size		__nv_reservedSMEM_offset_0_alias, 0, 64
	.other		__nv_reservedSMEM_offset_0_alias,@"STO_CUDA_RESERVED_SHARED STV_DEFAULT"
__nv_reservedSMEM_offset_0_alias:
	.zero		0
.nv.shared.reserved.0:
	.zero		64
	.weak		__nv_reservedSMEM_tcgen05_partition
	.type		__nv_reservedSMEM_tcgen05_partition,@object
	.size		__nv_reservedSMEM_tcgen05_partition,(.L_0 - __nv_reservedSMEM_tcgen05_partition)
__nv_reservedSMEM_tcgen05_partition:
	.zero		32
.L_0:


//--------------------- .nv.global                --------------------------
	.section	.nv.global,"aw",@nobits
.nv.global:
	.type		_ZN40_INTERNAL_369e7c66_4_k_cu_cefb65a5_176814cute1_E,@object
	.size		_ZN40_INTERNAL_369e7c66_4_k_cu_cefb65a5_176814cute1_E,(_ZN40_INTERNAL_369e7c66_4_k_cu_cefb65a5_176814cuda3std3__45__cpo6cbeginE - _ZN40_INTERNAL_369e7c66_4_k_cu_cefb65a5_176814cute1_E)
_ZN40_INTERNAL_369e7c66_4_k_cu_cefb65a5_176814cute1_E:
	.zero		1
	.type		_ZN40_INTERNAL_369e7c66_4_k_cu_cefb65a5_176814cuda3std3__45__cpo6cbeginE,@object
	.size		_ZN40_INTERNAL_369e7c66_4_k_cu_cefb65a5_176814cuda3std3__45__cpo6cbeginE,(_ZN40_INTERNAL_369e7c66_4_k_cu_cefb65a5_176814cuda3std3__48in_placeE - _ZN40_INTERNAL_369e7c66_4_k_cu_cefb65a5_176814cuda3std3__45__cpo6cbeginE)
_ZN40_INTERNAL_369e7c66_4_k_cu_cefb65a5_176814cuda3std3__45__cpo6cbeginE:
	.zero		1
	.type		_ZN40_INTERNAL_369e7c66_4_k_cu_cefb65a5_176814cuda3std3__48in_placeE,@object
	.size		_ZN40_INTERNAL_369e7c66_4_k_cu_cefb65a5_176814cuda3std3__48in_placeE,(_ZN40_INTERNAL_369e7c66_4_k_cu_cefb65a5_176814cuda3std6ranges3__45__cpo9iter_moveE - _ZN40_INTERNAL_369e7c66_4_k_cu_cefb65a5_176814cuda3std3__48in_placeE)
_ZN40_INTERNAL_369e7c66_4_k_cu_cefb65a5_176814cuda3std3__48in_placeE:
	.zero		1
	.type		_ZN40_INTERNAL_369e7c66_4_k_cu_cefb65a5_176814cuda3std6ranges3__45__cpo9iter_moveE,@object
	.size		_ZN40_INTERNAL_369e7c66_4_k_cu_cefb65a5_176814cuda3std6ranges3__45__cpo9iter_moveE,(_ZN40_INTERNAL_369e7c66_4_k_cu_cefb65a5_176814cuda3std3__45__cpo5beginE - _ZN40_INTERNAL_369e7c66_4_k_cu_cefb65a5_176814cuda3std6ranges3__45__cpo9iter_moveE)
_ZN40_INTERNAL_369e7c66_4_k_cu_cefb65a5_176814cuda3std6ranges3__45__cpo9iter_moveE:
	.zero		1
	.type		_ZN40_INTERNAL_369e7c66_4_k_cu_cefb65a5_176814cuda3std3__45__cpo5beginE,@object
	.size		_ZN40_INTERNAL_369e7c66_4_k_cu_cefb65a5_176814cuda3std3__45__cpo5beginE,(_ZN40_INTERNAL_369e7c66_4_k_cu_cefb65a5_176814cuda3std3__442_GLOBAL__N__369e7c66_4_k_cu_cefb65a5_176816ignoreE - _ZN40_INTERNAL_369e7c66_4_k_cu_cefb65a5_176814cuda3std3__45__cpo5beginE)
_ZN40_INTERNAL_369e7c66_4_k_cu_cefb65a5_176814cuda3std3__45__cpo5beginE:
	.zero		1
	.type		_ZN40_INTERNAL_369e7c66_4_k_cu_cefb65a5_176814cuda3std3__442_GLOBAL__N__369e7c66_4_k_cu_cefb65a5_176816ignoreE,@object
	.size		_ZN40_INTERNAL_369e7c66_4_k_cu_cefb65a5_176814cuda3std3__442_GLOBAL__N__369e7c66_4_k_cu_cefb65a5_176816ignoreE,(_ZN40_INTERNAL_369e7c66_4_k_cu_cefb65a5_176814cute7productE - _ZN40_INTERNAL_369e7c66_4_k_cu_cefb65a5_176814cuda3std3__442_GLOBAL__N__369e7c66_4_k_cu_cefb65a5_176816ignoreE)
_ZN40_INTERNAL_369e7c66_4_k_cu_cefb65a5_176814cuda3std3__442_GLOBAL__N__369e7c66_4_k_cu_cefb65a5_176816ignoreE:
	.zero		1
	.type		_ZN40_INTERNAL_369e7c66_4_k_cu_cefb65a5_176814cute7productE,@object
	.size		_ZN40_INTERNAL_369e7c66_4_k_cu_cefb65a5_176814cute7productE,(_ZN40_INTERNAL_369e7c66_4_k_cu_cefb65a5_176814cuda3std3__45__cpo3endE - _ZN40_INTERNAL_369e7c66_4_k_cu_cefb65a5_176814cute7productE)
_ZN40_INTERNAL_369e7c66_4_k_cu_cefb65a5_176814cute7productE:
	.zero		1
	.type		_ZN40_INTERNAL_369e7c66_4_k_cu_cefb65a5_176814cuda3std3__45__cpo3endE,@object
	.size		_ZN40_INTERNAL_369e7c66_4_k_cu_cefb65a5_176814cuda3std3__45__cpo3endE,(_ZN40_INTERNAL_369e7c66_4_k_cu_cefb65a5_176814cuda3std3__419piecewise_constructE - _ZN40_INTERNAL_369e7c66_4_k_cu_cefb65a5_176814cuda3std3__45__cpo3endE)
_ZN40_INTERNAL_369e7c66_4_k_cu_cefb65a5_176814cuda3std3__45__cpo3endE:
	.zero		1
	.type		_ZN40_INTERNAL_369e7c66_4_k_cu_cefb65a5_176814cuda3std3__419piecewise_constructE,@object
	.size		_ZN40_INTERNAL_369e7c66_4_k_cu_cefb65a5_176814cuda3std3__419piecewise_constructE,(_ZN40_INTERNAL_369e7c66_4_k_cu_cefb65a5_176814cuda3std3__45__cpo4cendE - _ZN40_INTERNAL_369e7c66_4_k_cu_cefb65a5_176814cuda3std3__419piecewise_constructE)
_ZN40_INTERNAL_369e7c66_4_k_cu_cefb65a5_176814cuda3std3__419piecewise_constructE:
	.zero		1
	.type		_ZN40_INTERNAL_369e7c66_4_k_cu_cefb65a5_176814cuda3std3__45__cpo4cendE,@object
	.size		_ZN40_INTERNAL_369e7c66_4_k_cu_cefb65a5_176814cuda3std3__45__cpo4cendE,(_ZN40_INTERNAL_369e7c66_4_k_cu_cefb65a5_176814cuda3std6ranges3__45__cpo4swapE - _ZN40_INTERNAL_369e7c66_4_k_cu_cefb65a5_176814cuda3std3__45__cpo4cendE)
_ZN40_INTERNAL_369e7c66_4_k_cu_cefb65a5_176814cuda3std3__45__cpo4cendE:
	.zero		1
	.type		_ZN40_INTERNAL_369e7c66_4_k_cu_cefb65a5_176814cuda3std6ranges3__45__cpo4swapE,@object
	.size		_ZN40_INTERNAL_369e7c66_4_k_cu_cefb65a5_176814cuda3std6ranges3__45__cpo4swapE,(.L_10 - _ZN40_INTERNAL_369e7c66_4_k_cu_cefb65a5_176814cuda3std6ranges3__45__cpo4swapE)
_ZN40_INTERNAL_369e7c66_4_k_cu_cefb65a5_176814cuda3std6ranges3__45__cpo4swapE:
	.zero		1
.L_10:


//--------------------- .nv.constant0._ZN7cutlass13device_kernelINS_4gemm6kernel13GemmUniversalIN4cute5tupleIJiiiiEEENS1_10collective13CollectiveMmaINS1_35MainloopSm100TmaUmmaWarpSpecializedILi11ELi2ELi4ENS5_IJNS4_1CILi2EEENSA_ILi1EEESC_EEEEENS5_IJNSA_ILi128EEENSA_ILi32EEENSA_ILi256EEEEEENS_12float_e4m3_tENS5_IJlSC_lEEESJ_SK_NS4_8TiledMMAINS4_8MMA_AtomIJNS4_10MMA_TraitsINS4_25SM100_MMA_F8F6F4_2x1SM_SSEJSJ_SJ_fSF_SG_NS4_17integral_constantINS4_4UMMA5MajorELSR_0EEESS_NSP_INSQ_7ScaleInELST_0EEESU_EEEEEENS4_6LayoutINS5_IJSC_SC_SC_EEENS5_IJNSA_ILi0EEESZ_SZ_EEEEENS5_IJNS4_10UnderscoreES12_S12_EEEEENS4_18SM100_TMA_2SM_LOADENS4_14ComposedLayoutINS4_7SwizzleILi3ELi4ELi3EEENS4_18smem_ptr_flag_bitsILi8EEENSX_INS5_IJNSA_ILi8EEESF_EEENS5_IJSF_SC_EEEEEEEvNS4_8identityES15_S1F_vS1G_EENS_8epilogue10collective18CollectiveEpilogueINS1I_23Sm100TmaWarpSpecializedILi1ELi1ELi16ELb0ELb0EEEJNS5_IJNSA_ILi64EEESG_SH_EEENS5_IJNSX_IS1N_SC_EENSX_ISG_SC_EEEEESJ_SK_SJ_SK_NS1I_6fusion15FusionCallbacksIS1M_NS1S_17LinearCombinationISJ_fSJ_fLNS_15FloatRoundStyleE2EEES1O_S1R_JEEENS4_5SM1004TMEM4LOAD26SM100_TMEM_LOAD_32dp32b16xENS4_13SM90_TMA_LOADENS16_INS17_ILi1ELi4ELi3EEES1A_NSX_INS5_IJS1B_SG_EEENS5_IJSG_SC_EEEEEEENS4_39AutoVectorizingCopyWithAssumedAlignmentILi128EEENS4_14SM90_TMA_STOREES27_S29_S29_EEEvvEEEEvNT_6ParamsE --------------------------
	.section	.nv.constant0._ZN7cutlass13device_kernelINS_4gemm6kernel13GemmUniversalIN4cute5tupleIJiiiiEEENS1_10collective13CollectiveMmaINS1_35MainloopSm100TmaUmmaWarpSpecializedILi11ELi2ELi4ENS5_IJNS4_1CILi2EEENSA_ILi1EEESC_EEEEENS5_IJNSA_ILi128EEENSA_ILi32EEENSA_ILi256EEEEEENS_12float_e4m3_tENS5_IJlSC_lEEESJ_SK_NS4_8TiledMMAINS4_8MMA_AtomIJNS4_10MMA_TraitsINS4_25SM100_MMA_F8F6F4_2x1SM_SSEJSJ_SJ_fSF_SG_NS4_17integral_constantINS4_4UMMA5MajorELSR_0EEESS_NSP_INSQ_7ScaleInELST_0EEESU_EEEEEENS4_6LayoutINS5_IJSC_SC_SC_EEENS5_IJNSA_ILi0EEESZ_SZ_EEEEENS5_IJNS4_10UnderscoreES12_S12_EEEEENS4_18SM100_TMA_2SM_LOADENS4_14ComposedLayoutINS4_7SwizzleILi3ELi4ELi3EEENS4_18smem_ptr_flag_bitsILi8EEENSX_INS5_IJNSA_ILi8EEESF_EEENS5_IJSF_SC_EEEEEEEvNS4_8identityES15_S1F_vS1G_EENS_8epilogue10collective18CollectiveEpilogueINS1I_23Sm100TmaWarpSpecializedILi1ELi1ELi16ELb0ELb0EEEJNS5_IJNSA_ILi64EEESG_SH_EEENS5_IJNSX_IS1N_SC_EENSX_ISG_SC_EEEEESJ_SK_SJ_SK_NS1I_6fusion15FusionCallbacksIS1M_NS1S_17LinearCombinationISJ_fSJ_fLNS_15FloatRoundStyleE2EEES1O_S1R_JEEENS4_5SM1004TMEM4LOAD26SM100_TMEM_LOAD_32dp32b16xENS4_13SM90_TMA_LOADENS16_INS17_ILi1ELi4ELi3EEES1A_NSX_INS5_IJS1B_SG_EEENS5_IJSG_SC_EEEEEEENS4_39AutoVectorizingCopyWithAssumedAlignmentILi128EEENS4_14SM90_TMA_STOREES27_S29_S29_EEEvvEEEEvNT_6ParamsE,"a",@progbits
	.sectionflags	@""
	.align	4
.nv.constant0._ZN7cutlass13device_kernelINS_4gemm6kernel13GemmUniversalIN4cute5tupleIJiiiiEEENS1_10collective13CollectiveMmaINS1_35MainloopSm100TmaUmmaWarpSpecializedILi11ELi2ELi4ENS5_IJNS4_1CILi2EEENSA_ILi1EEESC_EEEEENS5_IJNSA_ILi128EEENSA_ILi32EEENSA_ILi256EEEEEENS_12float_e4m3_tENS5_IJlSC_lEEESJ_SK_NS4_8TiledMMAINS4_8MMA_AtomIJNS4_10MMA_TraitsINS4_25SM100_MMA_F8F6F4_2x1SM_SSEJSJ_SJ_fSF_SG_NS4_17integral_constantINS4_4UMMA5MajorELSR_0EEESS_NSP_INSQ_7ScaleInELST_0EEESU_EEEEEENS4_6LayoutINS5_IJSC_SC_SC_EEENS5_IJNSA_ILi0EEESZ_SZ_EEEEENS5_IJNS4_10UnderscoreES12_S12_EEEEENS4_18SM100_TMA_2SM_LOADENS4_14ComposedLayoutINS4_7SwizzleILi3ELi4ELi3EEENS4_18smem_ptr_flag_bitsILi8EEENSX_INS5_IJNSA_ILi8EEESF_EEENS5_IJSF_SC_EEEEEEEvNS4_8identityES15_S1F_vS1G_EENS_8epilogue10collective18CollectiveEpilogueINS1I_23Sm100TmaWarpSpecializedILi1ELi1ELi16ELb0ELb0EEEJNS5_IJNSA_ILi64EEESG_SH_EEENS5_IJNSX_IS1N_SC_EENSX_ISG_SC_EEEEESJ_SK_SJ_SK_NS1I_6fusion15FusionCallbacksIS1M_NS1S_17LinearCombinationISJ_fSJ_fLNS_15FloatRoundStyleE2EEES1O_S1R_JEEENS4_5SM1004TMEM4LOAD26SM100_TMEM_LOAD_32dp32b16xENS4_13SM90_TMA_LOADENS16_INS17_ILi1ELi4ELi3EEES1A_NSX_INS5_IJS1B_SG_EEENS5_IJSG_SC_EEEEEEENS4_39AutoVectorizingCopyWithAssumedAlignmentILi128EEENS4_14SM90_TMA_STOREES27_S29_S29_EEEvvEEEEvNT_6ParamsE:
	.zero		2944


//--------------------- SYMBOLS --------------------------

	.type		.nv.reservedSmem.offset0,@object
	.size		.nv.reservedSmem.offset0,0x4
	.type		.nv.reservedSmem.cap,@object
	.size		.nv.reservedSmem.cap,0x4
	.type		__assertfail,@function
